//
// Generated by NVIDIA NVVM Compiler
//
// Compiler Build ID: CL-36424714
// Cuda compilation tools, release 13.0, V13.0.88
// Based on NVVM 20.0.0
//

.version 9.0
.target sm_100
.address_size 64

	// .globl	_Z17TriangleCount_GPUP8TriangleP4CubePiS3_Pb

.visible .entry _Z17TriangleCount_GPUP8TriangleP4CubePiS3_Pb(
	.param .u64 .ptr .align 1 _Z17TriangleCount_GPUP8TriangleP4CubePiS3_Pb_param_0,
	.param .u64 .ptr .align 1 _Z17TriangleCount_GPUP8TriangleP4CubePiS3_Pb_param_1,
	.param .u64 .ptr .align 1 _Z17TriangleCount_GPUP8TriangleP4CubePiS3_Pb_param_2,
	.param .u64 .ptr .align 1 _Z17TriangleCount_GPUP8TriangleP4CubePiS3_Pb_param_3,
	.param .u64 .ptr .align 1 _Z17TriangleCount_GPUP8TriangleP4CubePiS3_Pb_param_4
)
{
	.reg .pred 	%p<12>;
	.reg .b16 	%rs<2>;
	.reg .b32 	%r<23>;
	.reg .b64 	%rd<18>;
	.reg .b64 	%fd<73>;

	ld.param.u64 	%rd5, [_Z17TriangleCount_GPUP8TriangleP4CubePiS3_Pb_param_0];
	ld.param.u64 	%rd8, [_Z17TriangleCount_GPUP8TriangleP4CubePiS3_Pb_param_2];
	ld.param.u64 	%rd9, [_Z17TriangleCount_GPUP8TriangleP4CubePiS3_Pb_param_3];
	ld.param.u64 	%rd7, [_Z17TriangleCount_GPUP8TriangleP4CubePiS3_Pb_param_4];
	cvta.to.global.u64 	%rd1, %rd9;
	cvta.to.global.u64 	%rd2, %rd8;
	mov.u32 	%r9, %tid.x;
	mov.u32 	%r10, %ctaid.x;
	mov.u32 	%r1, %ntid.x;
	mad.lo.s32 	%r22, %r10, %r1, %r9;
	ld.global.u32 	%r21, [%rd2];
	ld.global.u32 	%r11, [%rd1];
	mul.lo.s32 	%r12, %r11, %r21;
	setp.ge.s32 	%p1, %r22, %r12;
	@%p1 bra 	$L__BB0_3;
	mov.u32 	%r13, %nctaid.x;
	mul.lo.s32 	%r4, %r13, %r1;
	cvta.to.global.u64 	%rd3, %rd5;
	cvta.to.global.u64 	%rd4, %rd7;
$L__BB0_2:
	ld.param.u64 	%rd17, [_Z17TriangleCount_GPUP8TriangleP4CubePiS3_Pb_param_1];
	div.s32 	%r14, %r22, %r21;
	mul.lo.s32 	%r15, %r14, %r21;
	sub.s32 	%r16, %r22, %r15;
	cvta.to.global.u64 	%rd10, %rd17;
	mul.wide.s32 	%rd11, %r16, 120;
	add.s64 	%rd12, %rd10, %rd11;
	mul.wide.s32 	%rd13, %r14, 72;
	add.s64 	%rd14, %rd3, %rd13;
	ld.global.f64 	%fd1, [%rd14];
	ld.global.f64 	%fd2, [%rd14+8];
	ld.global.f64 	%fd3, [%rd14+16];
	ld.global.f64 	%fd4, [%rd14+24];
	ld.global.f64 	%fd5, [%rd14+32];
	ld.global.f64 	%fd6, [%rd14+40];
	ld.global.f64 	%fd7, [%rd14+48];
	ld.global.f64 	%fd8, [%rd14+56];
	ld.global.f64 	%fd9, [%rd14+64];
	ld.global.f64 	%fd10, [%rd12+72];
	sub.f64 	%fd11, %fd1, %fd10;
	ld.global.f64 	%fd12, [%rd12+80];
	sub.f64 	%fd13, %fd2, %fd12;
	ld.global.f64 	%fd14, [%rd12+88];
	sub.f64 	%fd15, %fd3, %fd14;
	sub.f64 	%fd16, %fd4, %fd10;
	sub.f64 	%fd17, %fd5, %fd12;
	sub.f64 	%fd18, %fd6, %fd14;
	sub.f64 	%fd19, %fd7, %fd10;
	sub.f64 	%fd20, %fd8, %fd12;
	sub.f64 	%fd21, %fd9, %fd14;
	sub.f64 	%fd22, %fd16, %fd11;
	sub.f64 	%fd23, %fd17, %fd13;
	sub.f64 	%fd24, %fd18, %fd15;
	sub.f64 	%fd25, %fd19, %fd16;
	sub.f64 	%fd26, %fd20, %fd17;
	sub.f64 	%fd27, %fd21, %fd18;
	mul.f64 	%fd28, %fd27, %fd23;
	mul.f64 	%fd29, %fd26, %fd24;
	sub.f64 	%fd30, %fd28, %fd29;
	mul.f64 	%fd31, %fd25, %fd24;
	mul.f64 	%fd32, %fd22, %fd27;
	sub.f64 	%fd33, %fd31, %fd32;
	mul.f64 	%fd34, %fd26, %fd22;
	mul.f64 	%fd35, %fd25, %fd23;
	sub.f64 	%fd36, %fd34, %fd35;
	setp.leu.f64 	%p2, %fd30, 0d0000000000000000;
	setp.gt.f64 	%p3, %fd30, 0d0000000000000000;
	selp.f64 	%fd37, 0d3FF0000000000000, 0d0000000000000000, %p3;
	ld.global.f64 	%fd38, [%rd12+48];
	neg.f64 	%fd39, %fd38;
	sub.f64 	%fd40, %fd39, %fd11;
	selp.f64 	%fd41, 0d3FF0000000000000, 0d0000000000000000, %p2;
	sub.f64 	%fd42, %fd38, %fd11;
	mul.f64 	%fd43, %fd42, %fd41;
	fma.rn.f64 	%fd44, %fd40, %fd37, %fd43;
	mul.f64 	%fd45, %fd40, %fd41;
	fma.rn.f64 	%fd46, %fd42, %fd37, %fd45;
	setp.leu.f64 	%p4, %fd33, 0d0000000000000000;
	setp.gt.f64 	%p5, %fd33, 0d0000000000000000;
	selp.f64 	%fd47, 0d3FF0000000000000, 0d0000000000000000, %p5;
	ld.global.f64 	%fd48, [%rd12+56];
	neg.f64 	%fd49, %fd48;
	sub.f64 	%fd50, %fd49, %fd13;
	selp.f64 	%fd51, 0d3FF0000000000000, 0d0000000000000000, %p4;
	sub.f64 	%fd52, %fd48, %fd13;
	mul.f64 	%fd53, %fd52, %fd51;
	fma.rn.f64 	%fd54, %fd50, %fd47, %fd53;
	mul.f64 	%fd55, %fd50, %fd51;
	fma.rn.f64 	%fd56, %fd52, %fd47, %fd55;
	setp.leu.f64 	%p6, %fd36, 0d0000000000000000;
	setp.gt.f64 	%p7, %fd36, 0d0000000000000000;
	selp.f64 	%fd57, 0d3FF0000000000000, 0d0000000000000000, %p7;
	ld.global.f64 	%fd58, [%rd12+64];
	neg.f64 	%fd59, %fd58;
	sub.f64 	%fd60, %fd59, %fd15;
	selp.f64 	%fd61, 0d3FF0000000000000, 0d0000000000000000, %p6;
	sub.f64 	%fd62, %fd58, %fd15;
	mul.f64 	%fd63, %fd62, %fd61;
	fma.rn.f64 	%fd64, %fd60, %fd57, %fd63;
	mul.f64 	%fd65, %fd60, %fd61;
	fma.rn.f64 	%fd66, %fd62, %fd57, %fd65;
	mul.f64 	%fd67, %fd33, %fd54;
	fma.rn.f64 	%fd68, %fd30, %fd44, %fd67;
	fma.rn.f64 	%fd69, %fd36, %fd64, %fd68;
	setp.leu.f64 	%p8, %fd69, 0d0000000000000000;
	mul.f64 	%fd70, %fd33, %fd56;
	fma.rn.f64 	%fd71, %fd30, %fd46, %fd70;
	fma.rn.f64 	%fd72, %fd36, %fd66, %fd71;
	setp.ge.f64 	%p9, %fd72, 0d0000000000000000;
	and.pred  	%p10, %p8, %p9;
	selp.u32 	%r17, 1, 0, %p10;
	selp.u16 	%rs1, 1, 0, %p10;
	cvt.s64.s32 	%rd15, %r22;
	add.s64 	%rd16, %rd4, %rd15;
	st.global.u8 	[%rd16], %rs1;
	atom.global.add.u32 	%r18, [%rd12+100], %r17;
	add.s32 	%r22, %r22, %r4;
	ld.global.u32 	%r21, [%rd2];
	ld.global.u32 	%r19, [%rd1];
	mul.lo.s32 	%r20, %r19, %r21;
	setp.lt.s32 	%p11, %r22, %r20;
	@%p11 bra 	$L__BB0_2;
$L__BB0_3:
	ret;

}
	// .globl	_Z9calcAllocP4CubePiS1_S1_S1_
.visible .entry _Z9calcAllocP4CubePiS1_S1_S1_(
	.param .u64 .ptr .align 1 _Z9calcAllocP4CubePiS1_S1_S1__param_0,
	.param .u64 .ptr .align 1 _Z9calcAllocP4CubePiS1_S1_S1__param_1,
	.param .u64 .ptr .align 1 _Z9calcAllocP4CubePiS1_S1_S1__param_2,
	.param .u64 .ptr .align 1 _Z9calcAllocP4CubePiS1_S1_S1__param_3,
	.param .u64 .ptr .align 1 _Z9calcAllocP4CubePiS1_S1_S1__param_4
)
{
	.reg .pred 	%p<9>;
	.reg .b32 	%r<49>;
	.reg .b64 	%rd<20>;

	ld.param.u64 	%rd10, [_Z9calcAllocP4CubePiS1_S1_S1__param_0];
	ld.param.u64 	%rd11, [_Z9calcAllocP4CubePiS1_S1_S1__param_1];
	ld.param.u64 	%rd8, [_Z9calcAllocP4CubePiS1_S1_S1__param_2];
	ld.param.u64 	%rd9, [_Z9calcAllocP4CubePiS1_S1_S1__param_3];
	cvta.to.global.u64 	%rd1, %rd10;
	cvta.to.global.u64 	%rd2, %rd11;
	mov.u32 	%r26, %tid.x;
	mov.u32 	%r27, %ctaid.x;
	mov.u32 	%r1, %ntid.x;
	mad.lo.s32 	%r43, %r27, %r1, %r26;
	ld.global.u32 	%r28, [%rd2];
	setp.ge.s32 	%p1, %r43, %r28;
	@%p1 bra 	$L__BB1_11;
	add.s64 	%rd3, %rd1, 340;
	mov.u32 	%r29, %nctaid.x;
	mul.lo.s32 	%r3, %r29, %r1;
	cvta.to.global.u64 	%rd4, %rd9;
	cvta.to.global.u64 	%rd5, %rd8;
$L__BB1_2:
	mul.wide.s32 	%rd12, %r43, 4;
	add.s64 	%rd13, %rd4, %rd12;
	ld.global.u32 	%r5, [%rd13];
	ld.global.u32 	%r6, [%rd5];
	sub.s32 	%r30, %r5, %r6;
	add.s32 	%r7, %r30, 1;
	setp.ge.s32 	%p2, %r7, %r5;
	@%p2 bra 	$L__BB1_10;
	mul.wide.s32 	%rd14, %r5, 120;
	add.s64 	%rd15, %rd1, %rd14;
	add.s64 	%rd6, %rd15, 100;
	ld.global.u32 	%r44, [%rd15+100];
	and.b32  	%r9, %r6, 3;
	setp.eq.s32 	%p3, %r9, 1;
	mov.u32 	%r45, %r7;
	@%p3 bra 	$L__BB1_7;
	mul.wide.s32 	%rd16, %r7, 120;
	add.s64 	%rd17, %rd1, %rd16;
	add.s64 	%rd7, %rd17, 100;
	ld.global.u32 	%r31, [%rd17+100];
	add.s32 	%r44, %r44, %r31;
	st.global.u32 	[%rd6], %r44;
	add.s32 	%r45, %r7, 1;
	setp.eq.s32 	%p4, %r9, 2;
	@%p4 bra 	$L__BB1_7;
	ld.global.u32 	%r32, [%rd7+120];
	add.s32 	%r44, %r44, %r32;
	st.global.u32 	[%rd6], %r44;
	add.s32 	%r45, %r7, 2;
	setp.eq.s32 	%p5, %r9, 3;
	@%p5 bra 	$L__BB1_7;
	ld.global.u32 	%r33, [%rd7+240];
	add.s32 	%r44, %r44, %r33;
	st.global.u32 	[%rd6], %r44;
	add.s32 	%r45, %r7, 3;
$L__BB1_7:
	add.s32 	%r34, %r6, -2;
	setp.lt.u32 	%p6, %r34, 3;
	@%p6 bra 	$L__BB1_10;
	sub.s32 	%r46, %r45, %r5;
$L__BB1_9:
	mul.wide.s32 	%rd18, %r45, 120;
	add.s64 	%rd19, %rd3, %rd18;
	ld.global.u32 	%r35, [%rd19+-240];
	add.s32 	%r36, %r44, %r35;
	st.global.u32 	[%rd6], %r36;
	ld.global.u32 	%r37, [%rd19+-120];
	add.s32 	%r38, %r36, %r37;
	st.global.u32 	[%rd6], %r38;
	ld.global.u32 	%r39, [%rd19];
	add.s32 	%r40, %r38, %r39;
	st.global.u32 	[%rd6], %r40;
	ld.global.u32 	%r41, [%rd19+120];
	add.s32 	%r44, %r40, %r41;
	st.global.u32 	[%rd6], %r44;
	add.s32 	%r45, %r45, 4;
	add.s32 	%r46, %r46, 4;
	setp.ne.s32 	%p7, %r46, 0;
	@%p7 bra 	$L__BB1_9;
$L__BB1_10:
	add.s32 	%r43, %r43, %r3;
	ld.global.u32 	%r42, [%rd2];
	setp.lt.s32 	%p8, %r43, %r42;
	@%p8 bra 	$L__BB1_2;
$L__BB1_11:
	ret;

}
	// .globl	_Z10findUniqueP4CubePiS1_PbS1_S1_
.visible .entry _Z10findUniqueP4CubePiS1_PbS1_S1_(
	.param .u64 .ptr .align 1 _Z10findUniqueP4CubePiS1_PbS1_S1__param_0,
	.param .u64 .ptr .align 1 _Z10findUniqueP4CubePiS1_PbS1_S1__param_1,
	.param .u64 .ptr .align 1 _Z10findUniqueP4CubePiS1_PbS1_S1__param_2,
	.param .u64 .ptr .align 1 _Z10findUniqueP4CubePiS1_PbS1_S1__param_3,
	.param .u64 .ptr .align 1 _Z10findUniqueP4CubePiS1_PbS1_S1__param_4,
	.param .u64 .ptr .align 1 _Z10findUniqueP4CubePiS1_PbS1_S1__param_5
)
{
	.reg .pred 	%p<7>;
	.reg .b16 	%rs<7>;
	.reg .b32 	%r<33>;
	.reg .b64 	%rd<21>;

	ld.param.u64 	%rd6, [_Z10findUniqueP4CubePiS1_PbS1_S1__param_0];
	ld.param.u64 	%rd7, [_Z10findUniqueP4CubePiS1_PbS1_S1__param_1];
	ld.param.u64 	%rd8, [_Z10findUniqueP4CubePiS1_PbS1_S1__param_2];
	ld.param.u64 	%rd9, [_Z10findUniqueP4CubePiS1_PbS1_S1__param_3];
	ld.param.u64 	%rd10, [_Z10findUniqueP4CubePiS1_PbS1_S1__param_4];
	ld.param.u64 	%rd11, [_Z10findUniqueP4CubePiS1_PbS1_S1__param_5];
	cvta.to.global.u64 	%rd1, %rd9;
	cvta.to.global.u64 	%rd2, %rd11;
	cvta.to.global.u64 	%rd3, %rd10;
	cvta.to.global.u64 	%rd12, %rd8;
	cvta.to.global.u64 	%rd4, %rd7;
	mov.u32 	%r13, %tid.x;
	mov.u32 	%r14, %ctaid.x;
	mov.u32 	%r1, %ntid.x;
	mad.lo.s32 	%r29, %r14, %r1, %r13;
	ld.global.u32 	%r15, [%rd4];
	ld.global.u32 	%r16, [%rd12];
	sub.s32 	%r17, %r15, %r16;
	add.s32 	%r3, %r17, 1;
	ld.global.u32 	%r18, [%rd3];
	setp.ge.s32 	%p1, %r29, %r18;
	@%p1 bra 	$L__BB2_6;
	mov.u32 	%r19, %nctaid.x;
	mul.lo.s32 	%r4, %r19, %r1;
	cvta.to.global.u64 	%rd5, %rd6;
$L__BB2_2:
	ld.global.u32 	%r32, [%rd4];
	setp.ge.s32 	%p2, %r3, %r32;
	@%p2 bra 	$L__BB2_5;
	mov.u32 	%r31, %r3;
$L__BB2_4:
	ld.global.u32 	%r20, [%rd2];
	mul.lo.s32 	%r21, %r20, %r29;
	add.s32 	%r22, %r21, %r32;
	cvt.s64.s32 	%rd13, %r22;
	add.s64 	%rd14, %rd1, %rd13;
	ld.global.u8 	%rs1, [%rd14];
	add.s32 	%r23, %r21, %r31;
	cvt.s64.s32 	%rd15, %r23;
	add.s64 	%rd16, %rd1, %rd15;
	ld.global.u8 	%rs2, [%rd16];
	or.b16  	%rs3, %rs2, %rs1;
	and.b16  	%rs4, %rs3, 255;
	setp.ne.s16 	%p3, %rs4, 0;
	selp.u16 	%rs5, 1, 0, %p3;
	st.global.u8 	[%rd14], %rs5;
	add.s32 	%r31, %r31, 1;
	ld.global.u32 	%r32, [%rd4];
	setp.lt.s32 	%p4, %r31, %r32;
	@%p4 bra 	$L__BB2_4;
$L__BB2_5:
	mul.wide.s32 	%rd17, %r32, 120;
	add.s64 	%rd18, %rd5, %rd17;
	ld.global.u32 	%r24, [%rd2];
	mad.lo.s32 	%r25, %r24, %r29, %r32;
	cvt.s64.s32 	%rd19, %r25;
	add.s64 	%rd20, %rd1, %rd19;
	ld.global.u8 	%rs6, [%rd20];
	setp.eq.s16 	%p5, %rs6, 1;
	selp.u32 	%r26, 1, 0, %p5;
	atom.global.add.u32 	%r27, [%rd18+112], %r26;
	add.s32 	%r29, %r29, %r4;
	ld.global.u32 	%r28, [%rd3];
	setp.lt.s32 	%p6, %r29, %r28;
	@%p6 bra 	$L__BB2_2;
$L__BB2_6:
	ret;

}
	// .globl	_Z15appendTrianglesP4CubePiS1_S1_S1_Pb
.visible .entry _Z15appendTrianglesP4CubePiS1_S1_S1_Pb(
	.param .u64 .ptr .align 1 _Z15appendTrianglesP4CubePiS1_S1_S1_Pb_param_0,
	.param .u64 .ptr .align 1 _Z15appendTrianglesP4CubePiS1_S1_S1_Pb_param_1,
	.param .u64 .ptr .align 1 _Z15appendTrianglesP4CubePiS1_S1_S1_Pb_param_2,
	.param .u64 .ptr .align 1 _Z15appendTrianglesP4CubePiS1_S1_S1_Pb_param_3,
	.param .u64 .ptr .align 1 _Z15appendTrianglesP4CubePiS1_S1_S1_Pb_param_4,
	.param .u64 .ptr .align 1 _Z15appendTrianglesP4CubePiS1_S1_S1_Pb_param_5
)
{
	.reg .pred 	%p<6>;
	.reg .b16 	%rs<2>;
	.reg .b32 	%r<27>;
	.reg .b64 	%rd<24>;

	ld.param.u64 	%rd8, [_Z15appendTrianglesP4CubePiS1_S1_S1_Pb_param_0];
	ld.param.u64 	%rd9, [_Z15appendTrianglesP4CubePiS1_S1_S1_Pb_param_1];
	ld.param.u64 	%rd12, [_Z15appendTrianglesP4CubePiS1_S1_S1_Pb_param_2];
	ld.param.u64 	%rd13, [_Z15appendTrianglesP4CubePiS1_S1_S1_Pb_param_3];
	ld.param.u64 	%rd10, [_Z15appendTrianglesP4CubePiS1_S1_S1_Pb_param_4];
	ld.param.u64 	%rd11, [_Z15appendTrianglesP4CubePiS1_S1_S1_Pb_param_5];
	cvta.to.global.u64 	%rd1, %rd13;
	cvta.to.global.u64 	%rd2, %rd12;
	mov.u32 	%r11, %tid.x;
	mov.u32 	%r12, %ctaid.x;
	mov.u32 	%r1, %ntid.x;
	mad.lo.s32 	%r24, %r12, %r1, %r11;
	ld.global.u32 	%r13, [%rd2];
	setp.ge.s32 	%p1, %r24, %r13;
	@%p1 bra 	$L__BB3_6;
	mov.u32 	%r14, %nctaid.x;
	mul.lo.s32 	%r3, %r14, %r1;
	cvta.to.global.u64 	%rd3, %rd9;
	cvta.to.global.u64 	%rd4, %rd8;
	cvta.to.global.u64 	%rd5, %rd10;
	cvta.to.global.u64 	%rd6, %rd11;
$L__BB3_2:
	mul.wide.s32 	%rd14, %r24, 4;
	add.s64 	%rd15, %rd3, %rd14;
	ld.global.u32 	%r5, [%rd15];
	mul.wide.s32 	%rd16, %r5, 120;
	add.s64 	%rd17, %rd4, %rd16;
	add.s64 	%rd7, %rd17, 112;
	mov.b32 	%r15, 0;
	st.global.u32 	[%rd17+112], %r15;
	ld.global.u32 	%r16, [%rd1];
	setp.lt.s32 	%p2, %r16, 1;
	@%p2 bra 	$L__BB3_5;
	mov.b32 	%r25, 0;
	mov.u32 	%r26, %r25;
$L__BB3_4:
	ld.global.u32 	%r18, [%rd5];
	mad.lo.s32 	%r19, %r18, %r26, %r5;
	ld.global.u64 	%rd18, [%rd7+-8];
	cvta.to.global.u64 	%rd19, %rd18;
	mul.wide.s32 	%rd20, %r25, 4;
	add.s64 	%rd21, %rd19, %rd20;
	st.global.u32 	[%rd21], %r26;
	cvt.s64.s32 	%rd22, %r19;
	add.s64 	%rd23, %rd6, %rd22;
	ld.global.u8 	%rs1, [%rd23];
	setp.eq.s16 	%p3, %rs1, 1;
	selp.u32 	%r20, 1, 0, %p3;
	ld.global.u32 	%r21, [%rd7];
	add.s32 	%r25, %r21, %r20;
	st.global.u32 	[%rd7], %r25;
	add.s32 	%r26, %r26, 1;
	ld.global.u32 	%r22, [%rd1];
	setp.lt.s32 	%p4, %r26, %r22;
	@%p4 bra 	$L__BB3_4;
$L__BB3_5:
	add.s32 	%r24, %r24, %r3;
	ld.global.u32 	%r23, [%rd2];
	setp.lt.s32 	%p5, %r24, %r23;
	@%p5 bra 	$L__BB3_2;
$L__BB3_6:
	ret;

}
	// .globl	_Z23getIntersectedCubes_GPUP3RayP4CubePiS3_S2_S3_
.visible .entry _Z23getIntersectedCubes_GPUP3RayP4CubePiS3_S2_S3_(
	.param .u64 .ptr .align 1 _Z23getIntersectedCubes_GPUP3RayP4CubePiS3_S2_S3__param_0,
	.param .u64 .ptr .align 1 _Z23getIntersectedCubes_GPUP3RayP4CubePiS3_S2_S3__param_1,
	.param .u64 .ptr .align 1 _Z23getIntersectedCubes_GPUP3RayP4CubePiS3_S2_S3__param_2,
	.param .u64 .ptr .align 1 _Z23getIntersectedCubes_GPUP3RayP4CubePiS3_S2_S3__param_3,
	.param .u64 .ptr .align 1 _Z23getIntersectedCubes_GPUP3RayP4CubePiS3_S2_S3__param_4,
	.param .u64 .ptr .align 1 _Z23getIntersectedCubes_GPUP3RayP4CubePiS3_S2_S3__param_5
)
{
	.reg .pred 	%p<11>;
	.reg .b32 	%r<30>;
	.reg .b64 	%rd<24>;
	.reg .b64 	%fd<11>;

	ld.param.u64 	%rd12, [_Z23getIntersectedCubes_GPUP3RayP4CubePiS3_S2_S3__param_0];
	ld.param.u64 	%rd13, [_Z23getIntersectedCubes_GPUP3RayP4CubePiS3_S2_S3__param_1];
	ld.param.u64 	%rd15, [_Z23getIntersectedCubes_GPUP3RayP4CubePiS3_S2_S3__param_2];
	ld.param.u64 	%rd14, [_Z23getIntersectedCubes_GPUP3RayP4CubePiS3_S2_S3__param_3];
	ld.param.u64 	%rd16, [_Z23getIntersectedCubes_GPUP3RayP4CubePiS3_S2_S3__param_5];
	cvta.to.global.u64 	%rd1, %rd16;
	cvta.to.global.u64 	%rd2, %rd15;
	mov.u32 	%r13, %tid.x;
	mov.u32 	%r14, %ctaid.x;
	mov.u32 	%r1, %ntid.x;
	mad.lo.s32 	%r26, %r14, %r1, %r13;
	ld.global.u32 	%r15, [%rd2];
	setp.ge.s32 	%p1, %r26, %r15;
	@%p1 bra 	$L__BB4_10;
	mov.u32 	%r16, %nctaid.x;
	mul.lo.s32 	%r3, %r16, %r1;
	cvta.to.global.u64 	%rd3, %rd12;
	cvta.to.global.u64 	%rd4, %rd14;
	cvta.to.global.u64 	%rd5, %rd13;
$L__BB4_2:
	mul.wide.s32 	%rd17, %r26, 72;
	add.s64 	%rd18, %rd3, %rd17;
	add.s64 	%rd6, %rd18, 64;
	mov.b32 	%r17, 0;
	st.global.u32 	[%rd18+64], %r17;
	ld.global.u32 	%r18, [%rd1];
	setp.lt.s32 	%p2, %r18, 1;
	@%p2 bra 	$L__BB4_9;
	add.s64 	%rd7, %rd6, -16;
	mov.b32 	%r27, 0;
	mov.u32 	%r28, %r27;
$L__BB4_4:
	mul.wide.u32 	%rd19, %r28, 4;
	add.s64 	%rd20, %rd4, %rd19;
	ld.global.u32 	%r7, [%rd20];
	mul.wide.s32 	%rd21, %r7, 120;
	add.s64 	%rd8, %rd5, %rd21;
	ld.global.f64 	%fd2, [%rd8];
	ld.global.f64 	%fd1, [%rd6+-64];
	setp.lt.f64 	%p3, %fd1, %fd2;
	mov.b32 	%r29, 0;
	@%p3 bra 	$L__BB4_8;
	add.s64 	%rd9, %rd8, 24;
	add.s64 	%rd10, %rd8, 32;
	add.s64 	%rd11, %rd8, 40;
	ld.global.f64 	%fd3, [%rd8+8];
	setp.gt.f64 	%p4, %fd1, %fd3;
	@%p4 bra 	$L__BB4_8;
	ld.global.f64 	%fd4, [%rd10];
	ld.global.f64 	%fd5, [%rd11];
	ld.global.f64 	%fd7, [%rd6+-48];
	setp.lt.f64 	%p5, %fd7, %fd4;
	setp.gt.f64 	%p6, %fd7, %fd5;
	or.pred  	%p7, %p5, %p6;
	@%p7 bra 	$L__BB4_8;
	ld.global.f64 	%fd9, [%rd9];
	ld.global.f64 	%fd10, [%rd6+-56];
	setp.leu.f64 	%p8, %fd10, %fd9;
	selp.u32 	%r29, 1, 0, %p8;
$L__BB4_8:
	mul.wide.s32 	%rd22, %r27, 4;
	add.s64 	%rd23, %rd7, %rd22;
	st.global.u32 	[%rd23], %r7;
	ld.global.u32 	%r23, [%rd6];
	add.s32 	%r27, %r23, %r29;
	st.global.u32 	[%rd6], %r27;
	add.s32 	%r28, %r28, 1;
	ld.global.u32 	%r24, [%rd1];
	setp.lt.s32 	%p9, %r28, %r24;
	@%p9 bra 	$L__BB4_4;
$L__BB4_9:
	add.s32 	%r26, %r26, %r3;
	ld.global.u32 	%r25, [%rd2];
	setp.lt.s32 	%p10, %r26, %r25;
	@%p10 bra 	$L__BB4_2;
$L__BB4_10:
	ret;

}
	// .globl	_Z14ray_tracingGPUP3RayP8TrianglePbPiS4_P4Cube
.visible .entry _Z14ray_tracingGPUP3RayP8TrianglePbPiS4_P4Cube(
	.param .u64 .ptr .align 1 _Z14ray_tracingGPUP3RayP8TrianglePbPiS4_P4Cube_param_0,
	.param .u64 .ptr .align 1 _Z14ray_tracingGPUP3RayP8TrianglePbPiS4_P4Cube_param_1,
	.param .u64 .ptr .align 1 _Z14ray_tracingGPUP3RayP8TrianglePbPiS4_P4Cube_param_2,
	.param .u64 .ptr .align 1 _Z14ray_tracingGPUP3RayP8TrianglePbPiS4_P4Cube_param_3,
	.param .u64 .ptr .align 1 _Z14ray_tracingGPUP3RayP8TrianglePbPiS4_P4Cube_param_4,
	.param .u64 .ptr .align 1 _Z14ray_tracingGPUP3RayP8TrianglePbPiS4_P4Cube_param_5
)
{
	.reg .pred 	%p<14>;
	.reg .b16 	%rs<6>;
	.reg .b32 	%r<33>;
	.reg .b64 	%rd<32>;
	.reg .b64 	%fd<61>;

	ld.param.u64 	%rd9, [_Z14ray_tracingGPUP3RayP8TrianglePbPiS4_P4Cube_param_3];
	cvta.to.global.u64 	%rd11, %rd9;
	mov.u32 	%r15, %tid.x;
	mov.u32 	%r16, %ctaid.x;
	mov.u32 	%r17, %ntid.x;
	mad.lo.s32 	%r28, %r16, %r17, %r15;
	ld.global.u32 	%r32, [%rd11];
	setp.ge.s32 	%p1, %r28, %r32;
	@%p1 bra 	$L__BB5_12;
$L__BB5_1:
	ld.param.u64 	%rd26, [_Z14ray_tracingGPUP3RayP8TrianglePbPiS4_P4Cube_param_0];
	cvta.to.global.u64 	%rd12, %rd26;
	mul.wide.s32 	%rd13, %r28, 72;
	add.s64 	%rd14, %rd12, %rd13;
	add.s64 	%rd1, %rd14, 64;
	ld.global.u32 	%r18, [%rd14+64];
	setp.lt.s32 	%p2, %r18, 1;
	@%p2 bra 	$L__BB5_11;
	ld.param.u64 	%rd30, [_Z14ray_tracingGPUP3RayP8TrianglePbPiS4_P4Cube_param_5];
	ld.global.u32 	%r19, [%rd1+-16];
	cvta.to.global.u64 	%rd15, %rd30;
	mul.wide.s32 	%rd16, %r19, 120;
	add.s64 	%rd17, %rd15, %rd16;
	add.s64 	%rd2, %rd17, 112;
	ld.global.u32 	%r5, [%rd17+112];
	setp.lt.s32 	%p3, %r5, 1;
	mov.b16 	%rs5, 0;
	@%p3 bra 	$L__BB5_10;
	ld.global.f64 	%fd1, [%rd1+-40];
	ld.global.f64 	%fd2, [%rd1+-32];
	ld.global.f64 	%fd3, [%rd1+-24];
	ld.global.u64 	%rd18, [%rd2+-8];
	cvta.to.global.u64 	%rd31, %rd18;
	mov.b32 	%r29, 0;
	mov.u32 	%r30, %r29;
$L__BB5_4:
	ld.param.u64 	%rd27, [_Z14ray_tracingGPUP3RayP8TrianglePbPiS4_P4Cube_param_1];
	ld.global.u32 	%r22, [%rd31];
	cvta.to.global.u64 	%rd19, %rd27;
	mul.wide.s32 	%rd20, %r22, 72;
	add.s64 	%rd21, %rd19, %rd20;
	ld.global.f64 	%fd4, [%rd21];
	ld.global.f64 	%fd5, [%rd21+8];
	ld.global.f64 	%fd6, [%rd21+16];
	ld.global.f64 	%fd25, [%rd21+24];
	ld.global.f64 	%fd26, [%rd21+32];
	ld.global.f64 	%fd27, [%rd21+40];
	ld.global.f64 	%fd28, [%rd21+48];
	ld.global.f64 	%fd29, [%rd21+56];
	ld.global.f64 	%fd30, [%rd21+64];
	sub.f64 	%fd7, %fd25, %fd4;
	sub.f64 	%fd8, %fd26, %fd5;
	sub.f64 	%fd9, %fd27, %fd6;
	sub.f64 	%fd10, %fd28, %fd4;
	sub.f64 	%fd11, %fd29, %fd5;
	sub.f64 	%fd12, %fd30, %fd6;
	mul.f64 	%fd31, %fd12, %fd2;
	mul.f64 	%fd32, %fd11, %fd3;
	sub.f64 	%fd13, %fd31, %fd32;
	mul.f64 	%fd33, %fd3, %fd10;
	mul.f64 	%fd34, %fd1, %fd12;
	sub.f64 	%fd14, %fd33, %fd34;
	mul.f64 	%fd35, %fd1, %fd11;
	mul.f64 	%fd36, %fd2, %fd10;
	sub.f64 	%fd15, %fd35, %fd36;
	fma.rn.f64 	%fd37, %fd7, %fd13, 0d0000000000000000;
	fma.rn.f64 	%fd38, %fd8, %fd14, %fd37;
	fma.rn.f64 	%fd16, %fd9, %fd15, %fd38;
	abs.f64 	%fd39, %fd16;
	setp.lt.f64 	%p4, %fd39, 0d3DDB7CDFD9D7BDBB;
	mov.b32 	%r31, 0;
	@%p4 bra 	$L__BB5_8;
	ld.global.f64 	%fd40, [%rd1+-48];
	ld.global.f64 	%fd41, [%rd1+-56];
	ld.global.f64 	%fd42, [%rd1+-64];
	rcp.rn.f64 	%fd17, %fd16;
	sub.f64 	%fd18, %fd42, %fd4;
	sub.f64 	%fd19, %fd41, %fd5;
	sub.f64 	%fd20, %fd40, %fd6;
	fma.rn.f64 	%fd43, %fd18, %fd13, 0d0000000000000000;
	fma.rn.f64 	%fd44, %fd19, %fd14, %fd43;
	fma.rn.f64 	%fd45, %fd20, %fd15, %fd44;
	mul.f64 	%fd21, %fd17, %fd45;
	setp.lt.f64 	%p5, %fd21, 0d0000000000000000;
	setp.gt.f64 	%p6, %fd21, 0d3FF0000000000000;
	or.pred  	%p7, %p5, %p6;
	@%p7 bra 	$L__BB5_8;
	mul.f64 	%fd46, %fd19, %fd9;
	mul.f64 	%fd47, %fd20, %fd8;
	sub.f64 	%fd22, %fd46, %fd47;
	mul.f64 	%fd48, %fd20, %fd7;
	mul.f64 	%fd49, %fd18, %fd9;
	sub.f64 	%fd23, %fd48, %fd49;
	mul.f64 	%fd50, %fd18, %fd8;
	mul.f64 	%fd51, %fd19, %fd7;
	sub.f64 	%fd24, %fd50, %fd51;
	fma.rn.f64 	%fd52, %fd1, %fd22, 0d0000000000000000;
	fma.rn.f64 	%fd53, %fd2, %fd23, %fd52;
	fma.rn.f64 	%fd54, %fd3, %fd24, %fd53;
	mul.f64 	%fd55, %fd17, %fd54;
	setp.lt.f64 	%p8, %fd55, 0d0000000000000000;
	add.f64 	%fd56, %fd21, %fd55;
	setp.gt.f64 	%p9, %fd56, 0d3FF0000000000000;
	or.pred  	%p10, %p8, %p9;
	@%p10 bra 	$L__BB5_8;
	fma.rn.f64 	%fd57, %fd10, %fd22, 0d0000000000000000;
	fma.rn.f64 	%fd58, %fd11, %fd23, %fd57;
	fma.rn.f64 	%fd59, %fd12, %fd24, %fd58;
	mul.f64 	%fd60, %fd17, %fd59;
	setp.gt.f64 	%p11, %fd60, 0d3DDB7CDFD9D7BDBB;
	selp.u32 	%r31, 1, 0, %p11;
$L__BB5_8:
	add.s32 	%r30, %r31, %r30;
	add.s32 	%r29, %r29, 1;
	add.s64 	%rd31, %rd31, 4;
	setp.lt.s32 	%p12, %r29, %r5;
	@%p12 bra 	$L__BB5_4;
	cvt.u16.u32 	%rs4, %r30;
	and.b16  	%rs5, %rs4, 1;
$L__BB5_10:
	ld.param.u64 	%rd29, [_Z14ray_tracingGPUP3RayP8TrianglePbPiS4_P4Cube_param_3];
	ld.param.u64 	%rd28, [_Z14ray_tracingGPUP3RayP8TrianglePbPiS4_P4Cube_param_2];
	cvt.s64.s32 	%rd22, %r28;
	cvta.to.global.u64 	%rd23, %rd28;
	add.s64 	%rd24, %rd23, %rd22;
	st.global.u8 	[%rd24], %rs5;
	cvta.to.global.u64 	%rd25, %rd29;
	ld.global.u32 	%r32, [%rd25];
$L__BB5_11:
	mov.u32 	%r25, %nctaid.x;
	mov.u32 	%r26, %ntid.x;
	mad.lo.s32 	%r28, %r25, %r26, %r28;
	setp.lt.s32 	%p13, %r28, %r32;
	@%p13 bra 	$L__BB5_1;
$L__BB5_12:
	ret;

}
	// .globl	_Z12IsInPlaneGPUP3RayP8TrianglePbPiS4_P4Cube
.visible .entry _Z12IsInPlaneGPUP3RayP8TrianglePbPiS4_P4Cube(
	.param .u64 .ptr .align 1 _Z12IsInPlaneGPUP3RayP8TrianglePbPiS4_P4Cube_param_0,
	.param .u64 .ptr .align 1 _Z12IsInPlaneGPUP3RayP8TrianglePbPiS4_P4Cube_param_1,
	.param .u64 .ptr .align 1 _Z12IsInPlaneGPUP3RayP8TrianglePbPiS4_P4Cube_param_2,
	.param .u64 .ptr .align 1 _Z12IsInPlaneGPUP3RayP8TrianglePbPiS4_P4Cube_param_3,
	.param .u64 .ptr .align 1 _Z12IsInPlaneGPUP3RayP8TrianglePbPiS4_P4Cube_param_4,
	.param .u64 .ptr .align 1 _Z12IsInPlaneGPUP3RayP8TrianglePbPiS4_P4Cube_param_5
)
{
	.reg .pred 	%p<11>;
	.reg .b16 	%rs<2>;
	.reg .b32 	%r<29>;
	.reg .b64 	%rd<31>;
	.reg .b64 	%fd<89>;

	ld.param.u64 	%rd7, [_Z12IsInPlaneGPUP3RayP8TrianglePbPiS4_P4Cube_param_3];
	cvta.to.global.u64 	%rd9, %rd7;
	mov.u32 	%r13, %tid.x;
	mov.u32 	%r14, %ctaid.x;
	mov.u32 	%r15, %ntid.x;
	mad.lo.s32 	%r25, %r14, %r15, %r13;
	ld.global.u32 	%r28, [%rd9];
	setp.ge.s32 	%p3, %r25, %r28;
	@%p3 bra 	$L__BB6_8;
$L__BB6_1:
	ld.param.u64 	%rd26, [_Z12IsInPlaneGPUP3RayP8TrianglePbPiS4_P4Cube_param_0];
	cvta.to.global.u64 	%rd10, %rd26;
	mul.wide.s32 	%rd11, %r25, 72;
	add.s64 	%rd12, %rd10, %rd11;
	add.s64 	%rd1, %rd12, 64;
	ld.global.u32 	%r16, [%rd12+64];
	setp.lt.s32 	%p4, %r16, 1;
	@%p4 bra 	$L__BB6_7;
	ld.param.u64 	%rd30, [_Z12IsInPlaneGPUP3RayP8TrianglePbPiS4_P4Cube_param_5];
	ld.global.u32 	%r17, [%rd1+-16];
	cvta.to.global.u64 	%rd13, %rd30;
	mul.wide.s32 	%rd14, %r17, 120;
	add.s64 	%rd15, %rd13, %rd14;
	add.s64 	%rd2, %rd15, 112;
	ld.global.u32 	%r5, [%rd15+112];
	setp.lt.s32 	%p6, %r5, 1;
	mov.pred 	%p10, 0;
	@%p6 bra 	$L__BB6_6;
	ld.global.f64 	%fd1, [%rd1+-64];
	ld.global.f64 	%fd2, [%rd1+-56];
	ld.global.f64 	%fd3, [%rd1+-48];
	ld.global.u64 	%rd16, [%rd2+-8];
	cvta.to.global.u64 	%rd3, %rd16;
	mov.b32 	%r26, 0;
	mov.u32 	%r27, %r26;
$L__BB6_4:
	ld.param.u64 	%rd27, [_Z12IsInPlaneGPUP3RayP8TrianglePbPiS4_P4Cube_param_1];
	mul.wide.s32 	%rd17, %r26, 4;
	add.s64 	%rd18, %rd3, %rd17;
	ld.global.u32 	%r19, [%rd18];
	cvta.to.global.u64 	%rd19, %rd27;
	mul.wide.s32 	%rd20, %r19, 72;
	add.s64 	%rd21, %rd19, %rd20;
	ld.global.f64 	%fd4, [%rd21];
	ld.global.f64 	%fd5, [%rd21+8];
	ld.global.f64 	%fd6, [%rd21+16];
	ld.global.f64 	%fd7, [%rd21+24];
	ld.global.f64 	%fd8, [%rd21+32];
	ld.global.f64 	%fd9, [%rd21+40];
	ld.global.f64 	%fd10, [%rd21+48];
	ld.global.f64 	%fd11, [%rd21+56];
	ld.global.f64 	%fd12, [%rd21+64];
	sub.f64 	%fd13, %fd7, %fd4;
	sub.f64 	%fd14, %fd8, %fd5;
	sub.f64 	%fd15, %fd9, %fd6;
	sub.f64 	%fd16, %fd10, %fd4;
	sub.f64 	%fd17, %fd11, %fd5;
	sub.f64 	%fd18, %fd12, %fd6;
	mul.f64 	%fd19, %fd14, %fd18;
	mul.f64 	%fd20, %fd15, %fd17;
	sub.f64 	%fd21, %fd19, %fd20;
	mul.f64 	%fd22, %fd15, %fd16;
	mul.f64 	%fd23, %fd13, %fd18;
	sub.f64 	%fd24, %fd22, %fd23;
	mul.f64 	%fd25, %fd13, %fd17;
	mul.f64 	%fd26, %fd14, %fd16;
	sub.f64 	%fd27, %fd25, %fd26;
	mul.f64 	%fd28, %fd24, %fd24;
	fma.rn.f64 	%fd29, %fd21, %fd21, %fd28;
	fma.rn.f64 	%fd30, %fd27, %fd27, %fd29;
	sqrt.rn.f64 	%fd31, %fd30;
	mul.f64 	%fd32, %fd31, 0d3FE0000000000000;
	sub.f64 	%fd33, %fd4, %fd1;
	sub.f64 	%fd34, %fd5, %fd2;
	sub.f64 	%fd35, %fd6, %fd3;
	sub.f64 	%fd36, %fd7, %fd1;
	sub.f64 	%fd37, %fd8, %fd2;
	sub.f64 	%fd38, %fd9, %fd3;
	mul.f64 	%fd39, %fd34, %fd38;
	mul.f64 	%fd40, %fd35, %fd37;
	sub.f64 	%fd41, %fd39, %fd40;
	mul.f64 	%fd42, %fd35, %fd36;
	mul.f64 	%fd43, %fd33, %fd38;
	sub.f64 	%fd44, %fd42, %fd43;
	mul.f64 	%fd45, %fd33, %fd37;
	mul.f64 	%fd46, %fd34, %fd36;
	sub.f64 	%fd47, %fd45, %fd46;
	mul.f64 	%fd48, %fd44, %fd44;
	fma.rn.f64 	%fd49, %fd41, %fd41, %fd48;
	fma.rn.f64 	%fd50, %fd47, %fd47, %fd49;
	sqrt.rn.f64 	%fd51, %fd50;
	sub.f64 	%fd52, %fd10, %fd1;
	sub.f64 	%fd53, %fd11, %fd2;
	sub.f64 	%fd54, %fd12, %fd3;
	mul.f64 	%fd55, %fd34, %fd54;
	mul.f64 	%fd56, %fd35, %fd53;
	sub.f64 	%fd57, %fd55, %fd56;
	mul.f64 	%fd58, %fd35, %fd52;
	mul.f64 	%fd59, %fd33, %fd54;
	sub.f64 	%fd60, %fd58, %fd59;
	mul.f64 	%fd61, %fd33, %fd53;
	mul.f64 	%fd62, %fd34, %fd52;
	sub.f64 	%fd63, %fd61, %fd62;
	mul.f64 	%fd64, %fd60, %fd60;
	fma.rn.f64 	%fd65, %fd57, %fd57, %fd64;
	fma.rn.f64 	%fd66, %fd63, %fd63, %fd65;
	sqrt.rn.f64 	%fd67, %fd66;
	mul.f64 	%fd68, %fd67, 0d3FE0000000000000;
	mul.f64 	%fd69, %fd37, %fd54;
	mul.f64 	%fd70, %fd38, %fd53;
	sub.f64 	%fd71, %fd69, %fd70;
	mul.f64 	%fd72, %fd38, %fd52;
	mul.f64 	%fd73, %fd36, %fd54;
	sub.f64 	%fd74, %fd72, %fd73;
	mul.f64 	%fd75, %fd36, %fd53;
	mul.f64 	%fd76, %fd37, %fd52;
	sub.f64 	%fd77, %fd75, %fd76;
	mul.f64 	%fd78, %fd74, %fd74;
	fma.rn.f64 	%fd79, %fd71, %fd71, %fd78;
	fma.rn.f64 	%fd80, %fd77, %fd77, %fd79;
	sqrt.rn.f64 	%fd81, %fd80;
	fma.rn.f64 	%fd82, %fd51, 0d3FE0000000000000, %fd68;
	fma.rn.f64 	%fd83, %fd81, 0d3FE0000000000000, %fd82;
	sqrt.rn.f64 	%fd84, %fd83;
	sqrt.rn.f64 	%fd85, %fd32;
	div.rn.f64 	%fd86, %fd84, %fd85;
	add.f64 	%fd87, %fd86, 0dBFF0000000000000;
	abs.f64 	%fd88, %fd87;
	setp.le.f64 	%p7, %fd88, 0d3DDB7CDFD9D7BDBB;
	selp.u32 	%r20, 1, 0, %p7;
	add.s32 	%r27, %r27, %r20;
	mad.lo.s32 	%r21, %r27, %r5, %r26;
	add.s32 	%r26, %r21, 1;
	setp.lt.s32 	%p8, %r26, %r5;
	@%p8 bra 	$L__BB6_4;
	setp.ne.s32 	%p10, %r27, 0;
$L__BB6_6:
	ld.param.u64 	%rd29, [_Z12IsInPlaneGPUP3RayP8TrianglePbPiS4_P4Cube_param_3];
	ld.param.u64 	%rd28, [_Z12IsInPlaneGPUP3RayP8TrianglePbPiS4_P4Cube_param_2];
	cvt.s64.s32 	%rd22, %r25;
	selp.u16 	%rs1, 1, 0, %p10;
	cvta.to.global.u64 	%rd23, %rd28;
	add.s64 	%rd24, %rd23, %rd22;
	st.global.u8 	[%rd24], %rs1;
	cvta.to.global.u64 	%rd25, %rd29;
	ld.global.u32 	%r28, [%rd25];
$L__BB6_7:
	mov.u32 	%r22, %nctaid.x;
	mov.u32 	%r23, %ntid.x;
	mad.lo.s32 	%r25, %r22, %r23, %r25;
	setp.lt.s32 	%p9, %r25, %r28;
	@%p9 bra 	$L__BB6_1;
$L__BB6_8:
	ret;

}
	// .globl	_Z9appendALLP4CubePiS1_PbP8Triangle
.visible .entry _Z9appendALLP4CubePiS1_PbP8Triangle(
	.param .u64 .ptr .align 1 _Z9appendALLP4CubePiS1_PbP8Triangle_param_0,
	.param .u64 .ptr .align 1 _Z9appendALLP4CubePiS1_PbP8Triangle_param_1,
	.param .u64 .ptr .align 1 _Z9appendALLP4CubePiS1_PbP8Triangle_param_2,
	.param .u64 .ptr .align 1 _Z9appendALLP4CubePiS1_PbP8Triangle_param_3,
	.param .u64 .ptr .align 1 _Z9appendALLP4CubePiS1_PbP8Triangle_param_4
)
{
	.reg .pred 	%p<5>;
	.reg .b32 	%r<34>;
	.reg .b64 	%rd<18>;

	ld.param.u64 	%rd6, [_Z9appendALLP4CubePiS1_PbP8Triangle_param_0];
	ld.param.u64 	%rd8, [_Z9appendALLP4CubePiS1_PbP8Triangle_param_1];
	ld.param.u64 	%rd9, [_Z9appendALLP4CubePiS1_PbP8Triangle_param_2];
	ld.param.u64 	%rd7, [_Z9appendALLP4CubePiS1_PbP8Triangle_param_3];
	cvta.to.global.u64 	%rd1, %rd9;
	cvta.to.global.u64 	%rd2, %rd8;
	mov.u32 	%r19, %tid.x;
	mov.u32 	%r20, %ctaid.x;
	mov.u32 	%r1, %ntid.x;
	mad.lo.s32 	%r29, %r20, %r1, %r19;
	ld.global.u32 	%r32, [%rd2];
	setp.ge.s32 	%p1, %r29, %r32;
	@%p1 bra 	$L__BB7_7;
	ld.global.u32 	%r33, [%rd1];
	mov.u32 	%r21, %nctaid.x;
	mul.lo.s32 	%r5, %r21, %r1;
	cvta.to.global.u64 	%rd3, %rd6;
	cvta.to.global.u64 	%rd4, %rd7;
$L__BB7_2:
	setp.lt.s32 	%p2, %r33, 1;
	@%p2 bra 	$L__BB7_6;
	mul.wide.s32 	%rd10, %r29, 120;
	add.s64 	%rd11, %rd3, %rd10;
	add.s64 	%rd5, %rd11, 104;
	ld.global.u32 	%r30, [%rd11+112];
	mov.b32 	%r31, 0;
$L__BB7_4:
	ld.global.u32 	%r23, [%rd2];
	mad.lo.s32 	%r24, %r23, %r31, %r29;
	ld.global.u64 	%rd12, [%rd5];
	cvta.to.global.u64 	%rd13, %rd12;
	mul.wide.s32 	%rd14, %r30, 4;
	add.s64 	%rd15, %rd13, %rd14;
	st.global.u32 	[%rd15], %r31;
	cvt.s64.s32 	%rd16, %r24;
	add.s64 	%rd17, %rd4, %rd16;
	ld.global.s8 	%r25, [%rd17];
	ld.global.u32 	%r26, [%rd5+8];
	add.s32 	%r30, %r26, %r25;
	st.global.u32 	[%rd5+8], %r30;
	add.s32 	%r31, %r31, 1;
	ld.global.u32 	%r33, [%rd1];
	setp.lt.s32 	%p3, %r31, %r33;
	@%p3 bra 	$L__BB7_4;
	ld.global.u32 	%r32, [%rd2];
$L__BB7_6:
	add.s32 	%r29, %r29, %r5;
	setp.lt.s32 	%p4, %r29, %r32;
	@%p4 bra 	$L__BB7_2;
$L__BB7_7:
	ret;

}
	// .globl	_Z9firstCubeP4CubeP3RayP8TrianglePiS5_
.visible .entry _Z9firstCubeP4CubeP3RayP8TrianglePiS5_(
	.param .u64 .ptr .align 1 _Z9firstCubeP4CubeP3RayP8TrianglePiS5__param_0,
	.param .u64 .ptr .align 1 _Z9firstCubeP4CubeP3RayP8TrianglePiS5__param_1,
	.param .u64 .ptr .align 1 _Z9firstCubeP4CubeP3RayP8TrianglePiS5__param_2,
	.param .u64 .ptr .align 1 _Z9firstCubeP4CubeP3RayP8TrianglePiS5__param_3,
	.param .u64 .ptr .align 1 _Z9firstCubeP4CubeP3RayP8TrianglePiS5__param_4
)
{
	.reg .pred 	%p<11>;
	.reg .b32 	%r<32>;
	.reg .b64 	%rd<20>;
	.reg .b64 	%fd<11>;

	ld.param.u64 	%rd11, [_Z9firstCubeP4CubeP3RayP8TrianglePiS5__param_0];
	ld.param.u64 	%rd12, [_Z9firstCubeP4CubeP3RayP8TrianglePiS5__param_1];
	ld.param.u64 	%rd13, [_Z9firstCubeP4CubeP3RayP8TrianglePiS5__param_3];
	ld.param.u64 	%rd14, [_Z9firstCubeP4CubeP3RayP8TrianglePiS5__param_4];
	cvta.to.global.u64 	%rd1, %rd14;
	cvta.to.global.u64 	%rd2, %rd13;
	mov.u32 	%r17, %tid.x;
	mov.u32 	%r18, %ctaid.x;
	mov.u32 	%r1, %ntid.x;
	mad.lo.s32 	%r25, %r18, %r1, %r17;
	ld.global.u32 	%r19, [%rd2];
	setp.ge.s32 	%p1, %r25, %r19;
	@%p1 bra 	$L__BB8_11;
	mov.u32 	%r20, %nctaid.x;
	mul.lo.s32 	%r3, %r20, %r1;
	cvta.to.global.u64 	%rd3, %rd12;
	cvta.to.global.u64 	%rd4, %rd11;
$L__BB8_2:
	mul.wide.s32 	%rd15, %r25, 72;
	add.s64 	%rd16, %rd3, %rd15;
	add.s64 	%rd5, %rd16, 64;
	mov.b32 	%r21, 0;
	st.global.u32 	[%rd16+64], %r21;
	ld.global.u32 	%r29, [%rd1];
	setp.lt.s32 	%p2, %r29, 1;
	@%p2 bra 	$L__BB8_10;
	add.s64 	%rd6, %rd5, -16;
	mov.b32 	%r30, 0;
	mov.u32 	%r31, %r30;
$L__BB8_4:
	mul.wide.s32 	%rd17, %r31, 120;
	add.s64 	%rd7, %rd4, %rd17;
	ld.global.f64 	%fd2, [%rd7];
	ld.global.f64 	%fd1, [%rd5+-64];
	setp.lt.f64 	%p3, %fd1, %fd2;
	@%p3 bra 	$L__BB8_9;
	add.s64 	%rd8, %rd7, 24;
	add.s64 	%rd9, %rd7, 32;
	add.s64 	%rd10, %rd7, 40;
	ld.global.f64 	%fd3, [%rd7+8];
	setp.gt.f64 	%p4, %fd1, %fd3;
	@%p4 bra 	$L__BB8_9;
	ld.global.f64 	%fd4, [%rd9];
	ld.global.f64 	%fd5, [%rd10];
	ld.global.f64 	%fd7, [%rd5+-48];
	setp.lt.f64 	%p5, %fd7, %fd4;
	setp.gt.f64 	%p6, %fd7, %fd5;
	or.pred  	%p7, %p5, %p6;
	@%p7 bra 	$L__BB8_9;
	ld.global.f64 	%fd9, [%rd8];
	ld.global.f64 	%fd10, [%rd5+-56];
	setp.gt.f64 	%p8, %fd10, %fd9;
	@%p8 bra 	$L__BB8_9;
	mul.wide.s32 	%rd18, %r30, 4;
	add.s64 	%rd19, %rd6, %rd18;
	st.global.u32 	[%rd19], %r31;
	ld.global.u32 	%r23, [%rd5];
	add.s32 	%r30, %r23, 1;
	st.global.u32 	[%rd5], %r30;
	ld.global.u32 	%r29, [%rd1];
	add.s32 	%r31, %r29, %r31;
$L__BB8_9:
	add.s32 	%r31, %r31, 1;
	setp.lt.s32 	%p9, %r31, %r29;
	@%p9 bra 	$L__BB8_4;
$L__BB8_10:
	add.s32 	%r25, %r25, %r3;
	ld.global.u32 	%r24, [%rd2];
	setp.lt.s32 	%p10, %r25, %r24;
	@%p10 bra 	$L__BB8_2;
$L__BB8_11:
	ret;

}


// ===== COMPILED SASS (sm_100) =====

	.target	sm_100

	.elftype	@"ET_EXEC"


//--------------------- .note.nv.tkinfo           --------------------------
	.section	.note.nv.tkinfo,"",@"SHT_NOTE"
	.sectionflags	@"SHF_NOTE_NV_TKINFO"
	.tkinfo
        /*0018*/ 	.word	0x00000002
        /*0030*/ 	.string	""
        /*0030*/ 	.string	"ptxas"
        /*0030*/ 	.string	"Cuda compilation tools, release 13.0, V13.0.88"
        /*0030*/ 	.string	"Build cuda_13.0.r13.0/compiler.36424714_0"
        /*0030*/ 	.string	"-arch sm_100 -m 64 "



//--------------------- .note.nv.cuinfo           --------------------------
	.section	.note.nv.cuinfo,"",@"SHT_NOTE"
	.sectionflags	@"SHF_NOTE_NV_CUINFO"
        /*0018*/ 	.short	0x0002
        /*001a*/ 	.short	0x0064
        /*001c*/ 	.short	0x0082
	.zero		2


//--------------------- .nv.info                  --------------------------
	.section	.nv.info,"",@"SHT_CUDA_INFO"
	.align	4


	//----- nvinfo : EIATTR_REGCOUNT
	.align		4
        /*0000*/ 	.byte	0x04, 0x2f
        /*0002*/ 	.short	(.L_1 - .L_0)
	.align		4
.L_0:
        /*0004*/ 	.word	index@(_Z17TriangleCount_GPUP8TriangleP4CubePiS3_Pb)
        /*0008*/ 	.word	0x00000020


	//----- nvinfo : EIATTR_FRAME_SIZE
	.align		4
.L_1:
        /*000c*/ 	.byte	0x04, 0x11
        /*000e*/ 	.short	(.L_3 - .L_2)
	.align		4
.L_2:
        /*0010*/ 	.word	index@(_Z17TriangleCount_GPUP8TriangleP4CubePiS3_Pb)
        /*0014*/ 	.word	0x00000000


	//----- nvinfo : EIATTR_REGCOUNT
	.align		4
.L_3:
        /*0018*/ 	.byte	0x04, 0x2f
        /*001a*/ 	.short	(.L_5 - .L_4)
	.align		4
.L_4:
        /*001c*/ 	.word	index@(_Z9calcAllocP4CubePiS1_S1_S1_)
        /*0020*/ 	.word	0x00000014


	//----- nvinfo : EIATTR_FRAME_SIZE
	.align		4
.L_5:
        /*0024*/ 	.byte	0x04, 0x11
        /*0026*/ 	.short	(.L_7 - .L_6)
	.align		4
.L_6:
        /*0028*/ 	.word	index@(_Z9calcAllocP4CubePiS1_S1_S1_)
        /*002c*/ 	.word	0x00000000


	//----- nvinfo : EIATTR_REGCOUNT
	.align		4
.L_7:
        /*0030*/ 	.byte	0x04, 0x2f
        /*0032*/ 	.short	(.L_9 - .L_8)
	.align		4
.L_8:
        /*0034*/ 	.word	index@(_Z10findUniqueP4CubePiS1_PbS1_S1_)
        /*0038*/ 	.word	0x00000014


	//----- nvinfo : EIATTR_FRAME_SIZE
	.align		4
.L_9:
        /*003c*/ 	.byte	0x04, 0x11
        /*003e*/ 	.short	(.L_11 - .L_10)
	.align		4
.L_10:
        /*0040*/ 	.word	index@(_Z10findUniqueP4CubePiS1_PbS1_S1_)
        /*0044*/ 	.word	0x00000000


	//----- nvinfo : EIATTR_REGCOUNT
	.align		4
.L_11:
        /*0048*/ 	.byte	0x04, 0x2f
        /*004a*/ 	.short	(.L_13 - .L_12)
	.align		4
.L_12:
        /*004c*/ 	.word	index@(_Z15appendTrianglesP4CubePiS1_S1_S1_Pb)
        /*0050*/ 	.word	0x00000018


	//----- nvinfo : EIATTR_FRAME_SIZE
	.align		4
.L_13:
        /*0054*/ 	.byte	0x04, 0x11
        /*0056*/ 	.short	(.L_15 - .L_14)
	.align		4
.L_14:
        /*0058*/ 	.word	index@(_Z15appendTrianglesP4CubePiS1_S1_S1_Pb)
        /*005c*/ 	.word	0x00000000


	//----- nvinfo : EIATTR_REGCOUNT
	.align		4
.L_15:
        /*0060*/ 	.byte	0x04, 0x2f
        /*0062*/ 	.short	(.L_17 - .L_16)
	.align		4
.L_16:
        /*0064*/ 	.word	index@(_Z23getIntersectedCubes_GPUP3RayP4CubePiS3_S2_S3_)
        /*0068*/ 	.word	0x0000001e


	//----- nvinfo : EIATTR_FRAME_SIZE
	.align		4
.L_17:
        /*006c*/ 	.byte	0x04, 0x11
        /*006e*/ 	.short	(.L_19 - .L_18)
	.align		4
.L_18:
        /*0070*/ 	.word	index@(_Z23getIntersectedCubes_GPUP3RayP4CubePiS3_S2_S3_)
        /*0074*/ 	.word	0x00000000


	//----- nvinfo : EIATTR_REGCOUNT
	.align		4
.L_19:
        /*0078*/ 	.byte	0x04, 0x2f
        /*007a*/ 	.short	(.L_21 - .L_20)
	.align		4
.L_20:
        /*007c*/ 	.word	index@(_Z14ray_tracingGPUP3RayP8TrianglePbPiS4_P4Cube)
        /*0080*/ 	.word	0x0000003a


	//----- nvinfo : EIATTR_FRAME_SIZE
	.align		4
.L_21:
        /*0084*/ 	.byte	0x04, 0x11
        /*0086*/ 	.short	(.L_23 - .L_22)
	.align		4
.L_22:
        /*0088*/ 	.word	index@($__internal_2_$__cuda_sm20_dblrcp_rn_slowpath_v3)
        /*008c*/ 	.word	0x00000000


	//----- nvinfo : EIATTR_FRAME_SIZE
	.align		4
.L_23:
        /*0090*/ 	.byte	0x04, 0x11
        /*0092*/ 	.short	(.L_25 - .L_24)
	.align		4
.L_24:
        /*0094*/ 	.word	index@(_Z14ray_tracingGPUP3RayP8TrianglePbPiS4_P4Cube)
        /*0098*/ 	.word	0x00000000


	//----- nvinfo : EIATTR_REGCOUNT
	.align		4
.L_25:
        /*009c*/ 	.byte	0x04, 0x2f
        /*009e*/ 	.short	(.L_27 - .L_26)
	.align		4
.L_26:
        /*00a0*/ 	.word	index@(_Z12IsInPlaneGPUP3RayP8TrianglePbPiS4_P4Cube)
        /*00a4*/ 	.word	0x00000032


	//----- nvinfo : EIATTR_FRAME_SIZE
	.align		4
.L_27:
        /*00a8*/ 	.byte	0x04, 0x11
        /*00aa*/ 	.short	(.L_29 - .L_28)
	.align		4
.L_28:
        /*00ac*/ 	.word	index@($__internal_1_$__cuda_sm20_dsqrt_rn_f64_mediumpath_v1)
        /*00b0*/ 	.word	0x00000000


	//----- nvinfo : EIATTR_FRAME_SIZE
	.align		4
.L_29:
        /*00b4*/ 	.byte	0x04, 0x11
        /*00b6*/ 	.short	(.L_31 - .L_30)
	.align		4
.L_30:
        /*00b8*/ 	.word	index@($__internal_0_$__cuda_sm20_div_rn_f64_full)
        /*00bc*/ 	.word	0x00000000


	//----- nvinfo : EIATTR_FRAME_SIZE
	.align		4
.L_31:
        /*00c0*/ 	.byte	0x04, 0x11
        /*00c2*/ 	.short	(.L_33 - .L_32)
	.align		4
.L_32:
        /*00c4*/ 	.word	index@(_Z12IsInPlaneGPUP3RayP8TrianglePbPiS4_P4Cube)
        /*00c8*/ 	.word	0x00000000


	//----- nvinfo : EIATTR_REGCOUNT
	.align		4
.L_33:
        /*00cc*/ 	.byte	0x04, 0x2f
        /*00ce*/ 	.short	(.L_35 - .L_34)
	.align		4
.L_34:
        /*00d0*/ 	.word	index@(_Z9appendALLP4CubePiS1_PbP8Triangle)
        /*00d4*/ 	.word	0x00000014


	//----- nvinfo : EIATTR_FRAME_SIZE
	.align		4
.L_35:
        /*00d8*/ 	.byte	0x04, 0x11
        /*00da*/ 	.short	(.L_37 - .L_36)
	.align		4
.L_36:
        /*00dc*/ 	.word	index@(_Z9appendALLP4CubePiS1_PbP8Triangle)
        /*00e0*/ 	.word	0x00000000


	//----- nvinfo : EIATTR_REGCOUNT
	.align		4
.L_37:
        /*00e4*/ 	.byte	0x04, 0x2f
        /*00e6*/ 	.short	(.L_39 - .L_38)
	.align		4
.L_38:
        /*00e8*/ 	.word	index@(_Z9firstCubeP4CubeP3RayP8TrianglePiS5_)
        /*00ec*/ 	.word	0x00000018


	//----- nvinfo : EIATTR_FRAME_SIZE
	.align		4
.L_39:
        /*00f0*/ 	.byte	0x04, 0x11
        /*00f2*/ 	.short	(.L_41 - .L_40)
	.align		4
.L_40:
        /*00f4*/ 	.word	index@(_Z9firstCubeP4CubeP3RayP8TrianglePiS5_)
        /*00f8*/ 	.word	0x00000000


	//----- nvinfo : EIATTR_MIN_STACK_SIZE
	.align		4
.L_41:
        /*00fc*/ 	.byte	0x04, 0x12
        /*00fe*/ 	.short	(.L_43 - .L_42)
	.align		4
.L_42:
        /*0100*/ 	.word	index@(_Z9firstCubeP4CubeP3RayP8TrianglePiS5_)
        /*0104*/ 	.word	0x00000000


	//----- nvinfo : EIATTR_MIN_STACK_SIZE
	.align		4
.L_43:
        /*0108*/ 	.byte	0x04, 0x12
        /*010a*/ 	.short	(.L_45 - .L_44)
	.align		4
.L_44:
        /*010c*/ 	.word	index@(_Z9appendALLP4CubePiS1_PbP8Triangle)
        /*0110*/ 	.word	0x00000000


	//----- nvinfo : EIATTR_MIN_STACK_SIZE
	.align		4
.L_45:
        /*0114*/ 	.byte	0x04, 0x12
        /*0116*/ 	.short	(.L_47 - .L_46)
	.align		4
.L_46:
        /*0118*/ 	.word	index@(_Z12IsInPlaneGPUP3RayP8TrianglePbPiS4_P4Cube)
        /*011c*/ 	.word	0x00000000


	//----- nvinfo : EIATTR_MIN_STACK_SIZE
	.align		4
.L_47:
        /*0120*/ 	.byte	0x04, 0x12
        /*0122*/ 	.short	(.L_49 - .L_48)
	.align		4
.L_48:
        /*0124*/ 	.word	index@(_Z14ray_tracingGPUP3RayP8TrianglePbPiS4_P4Cube)
        /*0128*/ 	.word	0x00000000


	//----- nvinfo : EIATTR_MIN_STACK_SIZE
	.align		4
.L_49:
        /*012c*/ 	.byte	0x04, 0x12
        /*012e*/ 	.short	(.L_51 - .L_50)
	.align		4
.L_50:
        /*0130*/ 	.word	index@(_Z23getIntersectedCubes_GPUP3RayP4CubePiS3_S2_S3_)
        /*0134*/ 	.word	0x00000000


	//----- nvinfo : EIATTR_MIN_STACK_SIZE
	.align		4
.L_51:
        /*0138*/ 	.byte	0x04, 0x12
        /*013a*/ 	.short	(.L_53 - .L_52)
	.align		4
.L_52:
        /*013c*/ 	.word	index@(_Z15appendTrianglesP4CubePiS1_S1_S1_Pb)
        /*0140*/ 	.word	0x00000000


	//----- nvinfo : EIATTR_MIN_STACK_SIZE
	.align		4
.L_53:
        /*0144*/ 	.byte	0x04, 0x12
        /*0146*/ 	.short	(.L_55 - .L_54)
	.align		4
.L_54:
        /*0148*/ 	.word	index@(_Z10findUniqueP4CubePiS1_PbS1_S1_)
        /*014c*/ 	.word	0x00000000


	//----- nvinfo : EIATTR_MIN_STACK_SIZE
	.align		4
.L_55:
        /*0150*/ 	.byte	0x04, 0x12
        /*0152*/ 	.short	(.L_57 - .L_56)
	.align		4
.L_56:
        /*0154*/ 	.word	index@(_Z9calcAllocP4CubePiS1_S1_S1_)
        /*0158*/ 	.word	0x00000000


	//----- nvinfo : EIATTR_MIN_STACK_SIZE
	.align		4
.L_57:
        /*015c*/ 	.byte	0x04, 0x12
        /*015e*/ 	.short	(.L_59 - .L_58)
	.align		4
.L_58:
        /*0160*/ 	.word	index@(_Z17TriangleCount_GPUP8TriangleP4CubePiS3_Pb)
        /*0164*/ 	.word	0x00000000
.L_59:


//--------------------- .nv.compat                --------------------------
	.section	.nv.compat,"",@"SHT_CUDA_COMPAT_INFO"
	.align	4
        /*0000*/ 	.byte	0x02, 0x09, 0x00, 0x00, 0x02, 0x02, 0x01, 0x00, 0x02, 0x05, 0x05, 0x00, 0x03, 0x07, 0x01, 0x01
        /*0010*/ 	.byte	0x02, 0x03, 0x00, 0x00, 0x02, 0x06, 0x01, 0x00, 0x04, 0x0b, 0x08, 0x00, 0x01, 0x00, 0x00, 0x00
        /*0020*/ 	.byte	0x00, 0x00, 0x00, 0x00


//--------------------- .nv.info._Z9firstCubeP4CubeP3RayP8TrianglePiS5_ --------------------------
	.section	.nv.info._Z9firstCubeP4CubeP3RayP8TrianglePiS5_,"",@"SHT_CUDA_INFO"
	.sectionflags	@""
	.align	4


	//----- nvinfo : EIATTR_CUDA_API_VERSION
	.align		4
        /*0000*/ 	.byte	0x04, 0x37
        /*0002*/ 	.short	(.L_61 - .L_60)
.L_60:
        /*0004*/ 	.word	0x00000082


	//----- nvinfo : EIATTR_KPARAM_INFO
	.align		4
.L_61:
        /*0008*/ 	.byte	0x04, 0x17
        /*000a*/ 	.short	(.L_63 - .L_62)
.L_62:
        /*000c*/ 	.word	0x00000000
        /*0010*/ 	.short	0x0004
        /*0012*/ 	.short	0x0020
        /*0014*/ 	.byte	0x00, 0xf5, 0x21, 0x00


	//----- nvinfo : EIATTR_KPARAM_INFO
	.align		4
.L_63:
        /*0018*/ 	.byte	0x04, 0x17
        /*001a*/ 	.short	(.L_65 - .L_64)
.L_64:
        /*001c*/ 	.word	0x00000000
        /*0020*/ 	.short	0x0003
        /*0022*/ 	.short	0x0018
        /*0024*/ 	.byte	0x00, 0xf5, 0x21, 0x00


	//----- nvinfo : EIATTR_KPARAM_INFO
	.align		4
.L_65:
        /*0028*/ 	.byte	0x04, 0x17
        /*002a*/ 	.short	(.L_67 - .L_66)
.L_66:
        /*002c*/ 	.word	0x00000000
        /*0030*/ 	.short	0x0002
        /*0032*/ 	.short	0x0010
        /*0034*/ 	.byte	0x00, 0xf5, 0x21, 0x00


	//----- nvinfo : EIATTR_KPARAM_INFO
	.align		4
.L_67:
        /*0038*/ 	.byte	0x04, 0x17
        /*003a*/ 	.short	(.L_69 - .L_68)
.L_68:
        /*003c*/ 	.word	0x00000000
        /*0040*/ 	.short	0x0001
        /*0042*/ 	.short	0x0008
        /*0044*/ 	.byte	0x00, 0xf5, 0x21, 0x00


	//----- nvinfo : EIATTR_KPARAM_INFO
	.align		4
.L_69:
        /*0048*/ 	.byte	0x04, 0x17
        /*004a*/ 	.short	(.L_71 - .L_70)
.L_70:
        /*004c*/ 	.word	0x00000000
        /*0050*/ 	.short	0x0000
        /*0052*/ 	.short	0x0000
        /*0054*/ 	.byte	0x00, 0xf5, 0x21, 0x00


	//----- nvinfo : EIATTR_SPARSE_MMA_MASK
	.align		4
.L_71:
        /*0058*/ 	.byte	0x03, 0x50
        /*005a*/ 	.short	0x0000


	//----- nvinfo : EIATTR_MAXREG_COUNT
	.align		4
        /*005c*/ 	.byte	0x03, 0x1b
        /*005e*/ 	.short	0x00ff


	//----- nvinfo : EIATTR_MERCURY_ISA_VERSION
	.align		4
        /*0060*/ 	.byte	0x03, 0x5f
        /*0062*/ 	.short	0x0101


	//----- nvinfo : EIATTR_VRC_CTA_INIT_COUNT
	.align		4
        /*0064*/ 	.byte	0x02, 0x4a
	.zero		1
	.zero		1


	//----- nvinfo : EIATTR_EXIT_INSTR_OFFSETS
	.align		4
        /*0068*/ 	.byte	0x04, 0x1c
        /*006a*/ 	.short	(.L_73 - .L_72)


	//   ....[0]....
.L_72:
        /*006c*/ 	.word	0x00000090


	//   ....[1]....
        /*0070*/ 	.word	0x000003f0


	//----- nvinfo : EIATTR_CRS_STACK_SIZE
	.align		4
.L_73:
        /*0074*/ 	.byte	0x04, 0x1e
        /*0076*/ 	.short	(.L_75 - .L_74)
.L_74:
        /*0078*/ 	.word	0x00000000


	//----- nvinfo : EIATTR_CBANK_PARAM_SIZE
	.align		4
.L_75:
        /*007c*/ 	.byte	0x03, 0x19
        /*007e*/ 	.short	0x0028


	//----- nvinfo : EIATTR_PARAM_CBANK
	.align		4
        /*0080*/ 	.byte	0x04, 0x0a
        /*0082*/ 	.short	(.L_77 - .L_76)
	.align		4
.L_76:
        /*0084*/ 	.word	index@(.nv.constant0._Z9firstCubeP4CubeP3RayP8TrianglePiS5_)
        /*0088*/ 	.short	0x0380
        /*008a*/ 	.short	0x0028


	//----- nvinfo : EIATTR_SW_WAR
	.align		4
.L_77:
        /*008c*/ 	.byte	0x04, 0x36
        /*008e*/ 	.short	(.L_79 - .L_78)
.L_78:
        /*0090*/ 	.word	0x00000008
.L_79:


//--------------------- .nv.info._Z9appendALLP4CubePiS1_PbP8Triangle --------------------------
	.section	.nv.info._Z9appendALLP4CubePiS1_PbP8Triangle,"",@"SHT_CUDA_INFO"
	.sectionflags	@""
	.align	4


	//----- nvinfo : EIATTR_CUDA_API_VERSION
	.align		4
        /*0000*/ 	.byte	0x04, 0x37
        /*0002*/ 	.short	(.L_81 - .L_80)
.L_80:
        /*0004*/ 	.word	0x00000082


	//----- nvinfo : EIATTR_KPARAM_INFO
	.align		4
.L_81:
        /*0008*/ 	.byte	0x04, 0x17
        /*000a*/ 	.short	(.L_83 - .L_82)
.L_82:
        /*000c*/ 	.word	0x00000000
        /*0010*/ 	.short	0x0004
        /*0012*/ 	.short	0x0020
        /*0014*/ 	.byte	0x00, 0xf5, 0x21, 0x00


	//----- nvinfo : EIATTR_KPARAM_INFO
	.align		4
.L_83:
        /*0018*/ 	.byte	0x04, 0x17
        /*001a*/ 	.short	(.L_85 - .L_84)
.L_84:
        /*001c*/ 	.word	0x00000000
        /*0020*/ 	.short	0x0003
        /*0022*/ 	.short	0x0018
        /*0024*/ 	.byte	0x00, 0xf5, 0x21, 0x00


	//----- nvinfo : EIATTR_KPARAM_INFO
	.align		4
.L_85:
        /*0028*/ 	.byte	0x04, 0x17
        /*002a*/ 	.short	(.L_87 - .L_86)
.L_86:
        /*002c*/ 	.word	0x00000000
        /*0030*/ 	.short	0x0002
        /*0032*/ 	.short	0x0010
        /*0034*/ 	.byte	0x00, 0xf5, 0x21, 0x00


	//----- nvinfo : EIATTR_KPARAM_INFO
	.align		4
.L_87:
        /*0038*/ 	.byte	0x04, 0x17
        /*003a*/ 	.short	(.L_89 - .L_88)
.L_88:
        /*003c*/ 	.word	0x00000000
        /*0040*/ 	.short	0x0001
        /*0042*/ 	.short	0x0008
        /*0044*/ 	.byte	0x00, 0xf5, 0x21, 0x00


	//----- nvinfo : EIATTR_KPARAM_INFO
	.align		4
.L_89:
        /*0048*/ 	.byte	0x04, 0x17
        /*004a*/ 	.short	(.L_91 - .L_90)
.L_90:
        /*004c*/ 	.word	0x00000000
        /*0050*/ 	.short	0x0000
        /*0052*/ 	.short	0x0000
        /*0054*/ 	.byte	0x00, 0xf5, 0x21, 0x00


	//----- nvinfo : EIATTR_SPARSE_MMA_MASK
	.align		4
.L_91:
        /*0058*/ 	.byte	0x03, 0x50
        /*005a*/ 	.short	0x0000


	//----- nvinfo : EIATTR_MAXREG_COUNT
	.align		4
        /*005c*/ 	.byte	0x03, 0x1b
        /*005e*/ 	.short	0x00ff


	//----- nvinfo : EIATTR_MERCURY_ISA_VERSION
	.align		4
        /*0060*/ 	.byte	0x03, 0x5f
        /*0062*/ 	.short	0x0101


	//----- nvinfo : EIATTR_VRC_CTA_INIT_COUNT
	.align		4
        /*0064*/ 	.byte	0x02, 0x4a
	.zero		1
	.zero		1


	//----- nvinfo : EIATTR_EXIT_INSTR_OFFSETS
	.align		4
        /*0068*/ 	.byte	0x04, 0x1c
        /*006a*/ 	.short	(.L_93 - .L_92)


	//   ....[0]....
.L_92:
        /*006c*/ 	.word	0x00000090


	//   ....[1]....
        /*0070*/ 	.word	0x000002d0


	//----- nvinfo : EIATTR_CRS_STACK_SIZE
	.align		4
.L_93:
        /*0074*/ 	.byte	0x04, 0x1e
        /*0076*/ 	.short	(.L_95 - .L_94)
.L_94:
        /*0078*/ 	.word	0x00000000


	//----- nvinfo : EIATTR_CBANK_PARAM_SIZE
	.align		4
.L_95:
        /*007c*/ 	.byte	0x03, 0x19
        /*007e*/ 	.short	0x0028


	//----- nvinfo : EIATTR_PARAM_CBANK
	.align		4
        /*0080*/ 	.byte	0x04, 0x0a
        /*0082*/ 	.short	(.L_97 - .L_96)
	.align		4
.L_96:
        /*0084*/ 	.word	index@(.nv.constant0._Z9appendALLP4CubePiS1_PbP8Triangle)
        /*0088*/ 	.short	0x0380
        /*008a*/ 	.short	0x0028


	//----- nvinfo : EIATTR_SW_WAR
	.align		4
.L_97:
        /*008c*/ 	.byte	0x04, 0x36
        /*008e*/ 	.short	(.L_99 - .L_98)
.L_98:
        /*0090*/ 	.word	0x00000008
.L_99:


//--------------------- .nv.info._Z12IsInPlaneGPUP3RayP8TrianglePbPiS4_P4Cube --------------------------
	.section	.nv.info._Z12IsInPlaneGPUP3RayP8TrianglePbPiS4_P4Cube,"",@"SHT_CUDA_INFO"
	.sectionflags	@""
	.align	4


	//----- nvinfo : EIATTR_CUDA_API_VERSION
	.align		4
        /*0000*/ 	.byte	0x04, 0x37
        /*0002*/ 	.short	(.L_101 - .L_100)
.L_100:
        /*0004*/ 	.word	0x00000082


	//----- nvinfo : EIATTR_KPARAM_INFO
	.align		4
.L_101:
        /*0008*/ 	.byte	0x04, 0x17
        /*000a*/ 	.short	(.L_103 - .L_102)
.L_102:
        /*000c*/ 	.word	0x00000000
        /*0010*/ 	.short	0x0005
        /*0012*/ 	.short	0x0028
        /*0014*/ 	.byte	0x00, 0xf5, 0x21, 0x00


	//----- nvinfo : EIATTR_KPARAM_INFO
	.align		4
.L_103:
        /*0018*/ 	.byte	0x04, 0x17
        /*001a*/ 	.short	(.L_105 - .L_104)
.L_104:
        /*001c*/ 	.word	0x00000000
        /*0020*/ 	.short	0x0004
        /*0022*/ 	.short	0x0020
        /*0024*/ 	.byte	0x00, 0xf5, 0x21, 0x00


	//----- nvinfo : EIATTR_KPARAM_INFO
	.align		4
.L_105:
        /*0028*/ 	.byte	0x04, 0x17
        /*002a*/ 	.short	(.L_107 - .L_106)
.L_106:
        /*002c*/ 	.word	0x00000000
        /*0030*/ 	.short	0x0003
        /*0032*/ 	.short	0x0018
        /*0034*/ 	.byte	0x00, 0xf5, 0x21, 0x00


	//----- nvinfo : EIATTR_KPARAM_INFO
	.align		4
.L_107:
        /*0038*/ 	.byte	0x04, 0x17
        /*003a*/ 	.short	(.L_109 - .L_108)
.L_108:
        /*003c*/ 	.word	0x00000000
        /*0040*/ 	.short	0x0002
        /*0042*/ 	.short	0x0010
        /*0044*/ 	.byte	0x00, 0xf5, 0x21, 0x00


	//----- nvinfo : EIATTR_KPARAM_INFO
	.align		4
.L_109:
        /*0048*/ 	.byte	0x04, 0x17
        /*004a*/ 	.short	(.L_111 - .L_110)
.L_110:
        /*004c*/ 	.word	0x00000000
        /*0050*/ 	.short	0x0001
        /*0052*/ 	.short	0x0008
        /*0054*/ 	.byte	0x00, 0xf5, 0x21, 0x00


	//----- nvinfo : EIATTR_KPARAM_INFO
	.align		4
.L_111:
        /*0058*/ 	.byte	0x04, 0x17
        /*005a*/ 	.short	(.L_113 - .L_112)
.L_112:
        /*005c*/ 	.word	0x00000000
        /*0060*/ 	.short	0x0000
        /*0062*/ 	.short	0x0000
        /*0064*/ 	.byte	0x00, 0xf5, 0x21, 0x00


	//----- nvinfo : EIATTR_SPARSE_MMA_MASK
	.align		4
.L_113:
        /*0068*/ 	.byte	0x03, 0x50
        /*006a*/ 	.short	0x0000


	//----- nvinfo : EIATTR_MAXREG_COUNT
	.align		4
        /*006c*/ 	.byte	0x03, 0x1b
        /*006e*/ 	.short	0x00ff


	//----- nvinfo : EIATTR_MERCURY_ISA_VERSION
	.align		4
        /*0070*/ 	.byte	0x03, 0x5f
        /*0072*/ 	.short	0x0101


	//----- nvinfo : EIATTR_VRC_CTA_INIT_COUNT
	.align		4
        /*0074*/ 	.byte	0x02, 0x4a
	.zero		1
	.zero		1


	//----- nvinfo : EIATTR_EXIT_INSTR_OFFSETS
	.align		4
        /*0078*/ 	.byte	0x04, 0x1c
        /*007a*/ 	.short	(.L_115 - .L_114)


	//   ....[0]....
.L_114:
        /*007c*/ 	.word	0x00000090


	//   ....[1]....
        /*0080*/ 	.word	0x000011f0


	//----- nvinfo : EIATTR_CRS_STACK_SIZE
	.align		4
.L_115:
        /*0084*/ 	.byte	0x04, 0x1e
        /*0086*/ 	.short	(.L_117 - .L_116)
.L_116:
        /*0088*/ 	.word	0x00000000


	//----- nvinfo : EIATTR_CBANK_PARAM_SIZE
	.align		4
.L_117:
        /*008c*/ 	.byte	0x03, 0x19
        /*008e*/ 	.short	0x0030


	//----- nvinfo : EIATTR_PARAM_CBANK
	.align		4
        /*0090*/ 	.byte	0x04, 0x0a
        /*0092*/ 	.short	(.L_119 - .L_118)
	.align		4
.L_118:
        /*0094*/ 	.word	index@(.nv.constant0._Z12IsInPlaneGPUP3RayP8TrianglePbPiS4_P4Cube)
        /*0098*/ 	.short	0x0380
        /*009a*/ 	.short	0x0030


	//----- nvinfo : EIATTR_SW_WAR
	.align		4
.L_119:
        /*009c*/ 	.byte	0x04, 0x36
        /*009e*/ 	.short	(.L_121 - .L_120)
.L_120:
        /*00a0*/ 	.word	0x00000008
.L_121:


//--------------------- .nv.info._Z14ray_tracingGPUP3RayP8TrianglePbPiS4_P4Cube --------------------------
	.section	.nv.info._Z14ray_tracingGPUP3RayP8TrianglePbPiS4_P4Cube,"",@"SHT_CUDA_INFO"
	.sectionflags	@""
	.align	4


	//----- nvinfo : EIATTR_CUDA_API_VERSION
	.align		4
        /*0000*/ 	.byte	0x04, 0x37
        /*0002*/ 	.short	(.L_123 - .L_122)
.L_122:
        /*0004*/ 	.word	0x00000082


	//----- nvinfo : EIATTR_KPARAM_INFO
	.align		4
.L_123:
        /*0008*/ 	.byte	0x04, 0x17
        /*000a*/ 	.short	(.L_125 - .L_124)
.L_124:
        /*000c*/ 	.word	0x00000000
        /*0010*/ 	.short	0x0005
        /*0012*/ 	.short	0x0028
        /*0014*/ 	.byte	0x00, 0xf5, 0x21, 0x00


	//----- nvinfo : EIATTR_KPARAM_INFO
	.align		4
.L_125:
        /*0018*/ 	.byte	0x04, 0x17
        /*001a*/ 	.short	(.L_127 - .L_126)
.L_126:
        /*001c*/ 	.word	0x00000000
        /*0020*/ 	.short	0x0004
        /*0022*/ 	.short	0x0020
        /*0024*/ 	.byte	0x00, 0xf5, 0x21, 0x00


	//----- nvinfo : EIATTR_KPARAM_INFO
	.align		4
.L_127:
        /*0028*/ 	.byte	0x04, 0x17
        /*002a*/ 	.short	(.L_129 - .L_128)
.L_128:
        /*002c*/ 	.word	0x00000000
        /*0030*/ 	.short	0x0003
        /*0032*/ 	.short	0x0018
        /*0034*/ 	.byte	0x00, 0xf5, 0x21, 0x00


	//----- nvinfo : EIATTR_KPARAM_INFO
	.align		4
.L_129:
        /*0038*/ 	.byte	0x04, 0x17
        /*003a*/ 	.short	(.L_131 - .L_130)
.L_130:
        /*003c*/ 	.word	0x00000000
        /*0040*/ 	.short	0x0002
        /*0042*/ 	.short	0x0010
        /*0044*/ 	.byte	0x00, 0xf5, 0x21, 0x00


	//----- nvinfo : EIATTR_KPARAM_INFO
	.align		4
.L_131:
        /*0048*/ 	.byte	0x04, 0x17
        /*004a*/ 	.short	(.L_133 - .L_132)
.L_132:
        /*004c*/ 	.word	0x00000000
        /*0050*/ 	.short	0x0001
        /*0052*/ 	.short	0x0008
        /*0054*/ 	.byte	0x00, 0xf5, 0x21, 0x00


	//----- nvinfo : EIATTR_KPARAM_INFO
	.align		4
.L_133:
        /*0058*/ 	.byte	0x04, 0x17
        /*005a*/ 	.short	(.L_135 - .L_134)
.L_134:
        /*005c*/ 	.word	0x00000000
        /*0060*/ 	.short	0x0000
        /*0062*/ 	.short	0x0000
        /*0064*/ 	.byte	0x00, 0xf5, 0x21, 0x00


	//----- nvinfo : EIATTR_SPARSE_MMA_MASK
	.align		4
.L_135:
        /*0068*/ 	.byte	0x03, 0x50
        /*006a*/ 	.short	0x0000


	//----- nvinfo : EIATTR_MAXREG_COUNT
	.align		4
        /*006c*/ 	.byte	0x03, 0x1b
        /*006e*/ 	.short	0x00ff


	//----- nvinfo : EIATTR_MERCURY_ISA_VERSION
	.align		4
        /*0070*/ 	.byte	0x03, 0x5f
        /*0072*/ 	.short	0x0101


	//----- nvinfo : EIATTR_VRC_CTA_INIT_COUNT
	.align		4
        /*0074*/ 	.byte	0x02, 0x4a
	.zero		1
	.zero		1


	//----- nvinfo : EIATTR_EXIT_INSTR_OFFSETS
	.align		4
        /*0078*/ 	.byte	0x04, 0x1c
        /*007a*/ 	.short	(.L_137 - .L_136)


	//   ....[0]....
.L_136:
        /*007c*/ 	.word	0x00000090


	//   ....[1]....
        /*0080*/ 	.word	0x00000880


	//----- nvinfo : EIATTR_CRS_STACK_SIZE
	.align		4
.L_137:
        /*0084*/ 	.byte	0x04, 0x1e
        /*0086*/ 	.short	(.L_139 - .L_138)
.L_138:
        /*0088*/ 	.word	0x00000000


	//----- nvinfo : EIATTR_CBANK_PARAM_SIZE
	.align		4
.L_139:
        /*008c*/ 	.byte	0x03, 0x19
        /*008e*/ 	.short	0x0030


	//----- nvinfo : EIATTR_PARAM_CBANK
	.align		4
        /*0090*/ 	.byte	0x04, 0x0a
        /*0092*/ 	.short	(.L_141 - .L_140)
	.align		4
.L_140:
        /*0094*/ 	.word	index@(.nv.constant0._Z14ray_tracingGPUP3RayP8TrianglePbPiS4_P4Cube)
        /*0098*/ 	.short	0x0380
        /*009a*/ 	.short	0x0030


	//----- nvinfo : EIATTR_SW_WAR
	.align		4
.L_141:
        /*009c*/ 	.byte	0x04, 0x36
        /*009e*/ 	.short	(.L_143 - .L_142)
.L_142:
        /*00a0*/ 	.word	0x00000008
.L_143:


//--------------------- .nv.info._Z23getIntersectedCubes_GPUP3RayP4CubePiS3_S2_S3_ --------------------------
	.section	.nv.info._Z23getIntersectedCubes_GPUP3RayP4CubePiS3_S2_S3_,"",@"SHT_CUDA_INFO"
	.sectionflags	@""
	.align	4


	//----- nvinfo : EIATTR_CUDA_API_VERSION
	.align		4
        /*0000*/ 	.byte	0x04, 0x37
        /*0002*/ 	.short	(.L_145 - .L_144)
.L_144:
        /*0004*/ 	.word	0x00000082


	//----- nvinfo : EIATTR_KPARAM_INFO
	.align		4
.L_145:
        /*0008*/ 	.byte	0x04, 0x17
        /*000a*/ 	.short	(.L_147 - .L_146)
.L_146:
        /*000c*/ 	.word	0x00000000
        /*0010*/ 	.short	0x0005
        /*0012*/ 	.short	0x0028
        /*0014*/ 	.byte	0x00, 0xf5, 0x21, 0x00


	//----- nvinfo : EIATTR_KPARAM_INFO
	.align		4
.L_147:
        /*0018*/ 	.byte	0x04, 0x17
        /*001a*/ 	.short	(.L_149 - .L_148)
.L_148:
        /*001c*/ 	.word	0x00000000
        /*0020*/ 	.short	0x0004
        /*0022*/ 	.short	0x0020
        /*0024*/ 	.byte	0x00, 0xf5, 0x21, 0x00


	//----- nvinfo : EIATTR_KPARAM_INFO
	.align		4
.L_149:
        /*0028*/ 	.byte	0x04, 0x17
        /*002a*/ 	.short	(.L_151 - .L_150)
.L_150:
        /*002c*/ 	.word	0x00000000
        /*0030*/ 	.short	0x0003
        /*0032*/ 	.short	0x0018
        /*0034*/ 	.byte	0x00, 0xf5, 0x21, 0x00


	//----- nvinfo : EIATTR_KPARAM_INFO
	.align		4
.L_151:
        /*0038*/ 	.byte	0x04, 0x17
        /*003a*/ 	.short	(.L_153 - .L_152)
.L_152:
        /*003c*/ 	.word	0x00000000
        /*0040*/ 	.short	0x0002
        /*0042*/ 	.short	0x0010
        /*0044*/ 	.byte	0x00, 0xf5, 0x21, 0x00


	//----- nvinfo : EIATTR_KPARAM_INFO
	.align		4
.L_153:
        /*0048*/ 	.byte	0x04, 0x17
        /*004a*/ 	.short	(.L_155 - .L_154)
.L_154:
        /*004c*/ 	.word	0x00000000
        /*0050*/ 	.short	0x0001
        /*0052*/ 	.short	0x0008
        /*0054*/ 	.byte	0x00, 0xf5, 0x21, 0x00


	//----- nvinfo : EIATTR_KPARAM_INFO
	.align		4
.L_155:
        /*0058*/ 	.byte	0x04, 0x17
        /*005a*/ 	.short	(.L_157 - .L_156)
.L_156:
        /*005c*/ 	.word	0x00000000
        /*0060*/ 	.short	0x0000
        /*0062*/ 	.short	0x0000
        /*0064*/ 	.byte	0x00, 0xf5, 0x21, 0x00


	//----- nvinfo : EIATTR_SPARSE_MMA_MASK
	.align		4
.L_157:
        /*0068*/ 	.byte	0x03, 0x50
        /*006a*/ 	.short	0x0000


	//----- nvinfo : EIATTR_MAXREG_COUNT
	.align		4
        /*006c*/ 	.byte	0x03, 0x1b
        /*006e*/ 	.short	0x00ff


	//----- nvinfo : EIATTR_MERCURY_ISA_VERSION
	.align		4
        /*0070*/ 	.byte	0x03, 0x5f
        /*0072*/ 	.short	0x0101


	//----- nvinfo : EIATTR_VRC_CTA_INIT_COUNT
	.align		4
        /*0074*/ 	.byte	0x02, 0x4a
	.zero		1
	.zero		1


	//----- nvinfo : EIATTR_EXIT_INSTR_OFFSETS
	.align		4
        /*0078*/ 	.byte	0x04, 0x1c
        /*007a*/ 	.short	(.L_159 - .L_158)


	//   ....[0]....
.L_158:
        /*007c*/ 	.word	0x00000090


	//   ....[1]....
        /*0080*/ 	.word	0x000003d0


	//----- nvinfo : EIATTR_CRS_STACK_SIZE
	.align		4
.L_159:
        /*0084*/ 	.byte	0x04, 0x1e
        /*0086*/ 	.short	(.L_161 - .L_160)
.L_160:
        /*0088*/ 	.word	0x00000000


	//----- nvinfo : EIATTR_CBANK_PARAM_SIZE
	.align		4
.L_161:
        /*008c*/ 	.byte	0x03, 0x19
        /*008e*/ 	.short	0x0030


	//----- nvinfo : EIATTR_PARAM_CBANK
	.align		4
        /*0090*/ 	.byte	0x04, 0x0a
        /*0092*/ 	.short	(.L_163 - .L_162)
	.align		4
.L_162:
        /*0094*/ 	.word	index@(.nv.constant0._Z23getIntersectedCubes_GPUP3RayP4CubePiS3_S2_S3_)
        /*0098*/ 	.short	0x0380
        /*009a*/ 	.short	0x0030


	//----- nvinfo : EIATTR_SW_WAR
	.align		4
.L_163:
        /*009c*/ 	.byte	0x04, 0x36
        /*009e*/ 	.short	(.L_165 - .L_164)
.L_164:
        /*00a0*/ 	.word	0x00000008
.L_165:


//--------------------- .nv.info._Z15appendTrianglesP4CubePiS1_S1_S1_Pb --------------------------
	.section	.nv.info._Z15appendTrianglesP4CubePiS1_S1_S1_Pb,"",@"SHT_CUDA_INFO"
	.sectionflags	@""
	.align	4


	//----- nvinfo : EIATTR_CUDA_API_VERSION
	.align		4
        /*0000*/ 	.byte	0x04, 0x37
        /*0002*/ 	.short	(.L_167 - .L_166)
.L_166:
        /*0004*/ 	.word	0x00000082


	//----- nvinfo : EIATTR_KPARAM_INFO
	.align		4
.L_167:
        /*0008*/ 	.byte	0x04, 0x17
        /*000a*/ 	.short	(.L_169 - .L_168)
.L_168:
        /*000c*/ 	.word	0x00000000
        /*0010*/ 	.short	0x0005
        /*0012*/ 	.short	0x0028
        /*0014*/ 	.byte	0x00, 0xf5, 0x21, 0x00


	//----- nvinfo : EIATTR_KPARAM_INFO
	.align		4
.L_169:
        /*0018*/ 	.byte	0x04, 0x17
        /*001a*/ 	.short	(.L_171 - .L_170)
.L_170:
        /*001c*/ 	.word	0x00000000
        /*0020*/ 	.short	0x0004
        /*0022*/ 	.short	0x0020
        /*0024*/ 	.byte	0x00, 0xf5, 0x21, 0x00


	//----- nvinfo : EIATTR_KPARAM_INFO
	.align		4
.L_171:
        /*0028*/ 	.byte	0x04, 0x17
        /*002a*/ 	.short	(.L_173 - .L_172)
.L_172:
        /*002c*/ 	.word	0x00000000
        /*0030*/ 	.short	0x0003
        /*0032*/ 	.short	0x0018
        /*0034*/ 	.byte	0x00, 0xf5, 0x21, 0x00


	//----- nvinfo : EIATTR_KPARAM_INFO
	.align		4
.L_173:
        /*0038*/ 	.byte	0x04, 0x17
        /*003a*/ 	.short	(.L_175 - .L_174)
.L_174:
        /*003c*/ 	.word	0x00000000
        /*0040*/ 	.short	0x0002
        /*0042*/ 	.short	0x0010
        /*0044*/ 	.byte	0x00, 0xf5, 0x21, 0x00


	//----- nvinfo : EIATTR_KPARAM_INFO
	.align		4
.L_175:
        /*0048*/ 	.byte	0x04, 0x17
        /*004a*/ 	.short	(.L_177 - .L_176)
.L_176:
        /*004c*/ 	.word	0x00000000
        /*0050*/ 	.short	0x0001
        /*0052*/ 	.short	0x0008
        /*0054*/ 	.byte	0x00, 0xf5, 0x21, 0x00


	//----- nvinfo : EIATTR_KPARAM_INFO
	.align		4
.L_177:
        /*0058*/ 	.byte	0x04, 0x17
        /*005a*/ 	.short	(.L_179 - .L_178)
.L_178:
        /*005c*/ 	.word	0x00000000
        /*0060*/ 	.short	0x0000
        /*0062*/ 	.short	0x0000
        /*0064*/ 	.byte	0x00, 0xf5, 0x21, 0x00


	//----- nvinfo : EIATTR_SPARSE_MMA_MASK
	.align		4
.L_179:
        /*0068*/ 	.byte	0x03, 0x50
        /*006a*/ 	.short	0x0000


	//----- nvinfo : EIATTR_MAXREG_COUNT
	.align		4
        /*006c*/ 	.byte	0x03, 0x1b
        /*006e*/ 	.short	0x00ff


	//----- nvinfo : EIATTR_MERCURY_ISA_VERSION
	.align		4
        /*0070*/ 	.byte	0x03, 0x5f
        /*0072*/ 	.short	0x0101


	//----- nvinfo : EIATTR_VRC_CTA_INIT_COUNT
	.align		4
        /*0074*/ 	.byte	0x02, 0x4a
	.zero		1
	.zero		1


	//----- nvinfo : EIATTR_EXIT_INSTR_OFFSETS
	.align		4
        /*0078*/ 	.byte	0x04, 0x1c
        /*007a*/ 	.short	(.L_181 - .L_180)


	//   ....[0]....
.L_180:
        /*007c*/ 	.word	0x00000090


	//   ....[1]....
        /*0080*/ 	.word	0x00000300


	//----- nvinfo : EIATTR_CRS_STACK_SIZE
	.align		4
.L_181:
        /*0084*/ 	.byte	0x04, 0x1e
        /*0086*/ 	.short	(.L_183 - .L_182)
.L_182:
        /*0088*/ 	.word	0x00000000


	//----- nvinfo : EIATTR_CBANK_PARAM_SIZE
	.align		4
.L_183:
        /*008c*/ 	.byte	0x03, 0x19
        /*008e*/ 	.short	0x0030


	//----- nvinfo : EIATTR_PARAM_CBANK
	.align		4
        /*0090*/ 	.byte	0x04, 0x0a
        /*0092*/ 	.short	(.L_185 - .L_184)
	.align		4
.L_184:
        /*0094*/ 	.word	index@(.nv.constant0._Z15appendTrianglesP4CubePiS1_S1_S1_Pb)
        /*0098*/ 	.short	0x0380
        /*009a*/ 	.short	0x0030


	//----- nvinfo : EIATTR_SW_WAR
	.align		4
.L_185:
        /*009c*/ 	.byte	0x04, 0x36
        /*009e*/ 	.short	(.L_187 - .L_186)
.L_186:
        /*00a0*/ 	.word	0x00000008
.L_187:


//--------------------- .nv.info._Z10findUniqueP4CubePiS1_PbS1_S1_ --------------------------
	.section	.nv.info._Z10findUniqueP4CubePiS1_PbS1_S1_,"",@"SHT_CUDA_INFO"
	.sectionflags	@""
	.align	4


	//----- nvinfo : EIATTR_CUDA_API_VERSION
	.align		4
        /*0000*/ 	.byte	0x04, 0x37
        /*0002*/ 	.short	(.L_189 - .L_188)
.L_188:
        /*0004*/ 	.word	0x00000082


	//----- nvinfo : EIATTR_KPARAM_INFO
	.align		4
.L_189:
        /*0008*/ 	.byte	0x04, 0x17
        /*000a*/ 	.short	(.L_191 - .L_190)
.L_190:
        /*000c*/ 	.word	0x00000000
        /*0010*/ 	.short	0x0005
        /*0012*/ 	.short	0x0028
        /*0014*/ 	.byte	0x00, 0xf5, 0x21, 0x00


	//----- nvinfo : EIATTR_KPARAM_INFO
	.align		4
.L_191:
        /*0018*/ 	.byte	0x04, 0x17
        /*001a*/ 	.short	(.L_193 - .L_192)
.L_192:
        /*001c*/ 	.word	0x00000000
        /*0020*/ 	.short	0x0004
        /*0022*/ 	.short	0x0020
        /*0024*/ 	.byte	0x00, 0xf5, 0x21, 0x00


	//----- nvinfo : EIATTR_KPARAM_INFO
	.align		4
.L_193:
        /*0028*/ 	.byte	0x04, 0x17
        /*002a*/ 	.short	(.L_195 - .L_194)
.L_194:
        /*002c*/ 	.word	0x00000000
        /*0030*/ 	.short	0x0003
        /*0032*/ 	.short	0x0018
        /*0034*/ 	.byte	0x00, 0xf5, 0x21, 0x00


	//----- nvinfo : EIATTR_KPARAM_INFO
	.align		4
.L_195:
        /*0038*/ 	.byte	0x04, 0x17
        /*003a*/ 	.short	(.L_197 - .L_196)
.L_196:
        /*003c*/ 	.word	0x00000000
        /*0040*/ 	.short	0x0002
        /*0042*/ 	.short	0x0010
        /*0044*/ 	.byte	0x00, 0xf5, 0x21, 0x00


	//----- nvinfo : EIATTR_KPARAM_INFO
	.align		4
.L_197:
        /*0048*/ 	.byte	0x04, 0x17
        /*004a*/ 	.short	(.L_199 - .L_198)
.L_198:
        /*004c*/ 	.word	0x00000000
        /*0050*/ 	.short	0x0001
        /*0052*/ 	.short	0x0008
        /*0054*/ 	.byte	0x00, 0xf5, 0x21, 0x00


	//----- nvinfo : EIATTR_KPARAM_INFO
	.align		4
.L_199:
        /*0058*/ 	.byte	0x04, 0x17
        /*005a*/ 	.short	(.L_201 - .L_200)
.L_200:
        /*005c*/ 	.word	0x00000000
        /*0060*/ 	.short	0x0000
        /*0062*/ 	.short	0x0000
        /*0064*/ 	.byte	0x00, 0xf5, 0x21, 0x00


	//----- nvinfo : EIATTR_SPARSE_MMA_MASK
	.align		4
.L_201:
        /*0068*/ 	.byte	0x03, 0x50
        /*006a*/ 	.short	0x0000


	//----- nvinfo : EIATTR_MAXREG_COUNT
	.align		4
        /*006c*/ 	.byte	0x03, 0x1b
        /*006e*/ 	.short	0x00ff


	//----- nvinfo : EIATTR_MERCURY_ISA_VERSION
	.align		4
        /*0070*/ 	.byte	0x03, 0x5f
        /*0072*/ 	.short	0x0101


	//----- nvinfo : EIATTR_INT_WARP_WIDE_INSTR_OFFSETS
	.align		4
        /*0074*/ 	.byte	0x04, 0x31
        /*0076*/ 	.short	(.L_203 - .L_202)


	//   ....[0]....
.L_202:
        /*0078*/ 	.word	0x00000310


	//   ....[1]....
        /*007c*/ 	.word	0x00000380


	//----- nvinfo : EIATTR_VRC_CTA_INIT_COUNT
	.align		4
.L_203:
        /*0080*/ 	.byte	0x02, 0x4a
	.zero		1
	.zero		1


	//----- nvinfo : EIATTR_EXIT_INSTR_OFFSETS
	.align		4
        /*0084*/ 	.byte	0x04, 0x1c
        /*0086*/ 	.short	(.L_205 - .L_204)


	//   ....[0]....
.L_204:
        /*0088*/ 	.word	0x000000d0


	//   ....[1]....
        /*008c*/ 	.word	0x000003f0


	//----- nvinfo : EIATTR_CRS_STACK_SIZE
	.align		4
.L_205:
        /*0090*/ 	.byte	0x04, 0x1e
        /*0092*/ 	.short	(.L_207 - .L_206)
.L_206:
        /*0094*/ 	.word	0x00000000


	//----- nvinfo : EIATTR_CBANK_PARAM_SIZE
	.align		4
.L_207:
        /*0098*/ 	.byte	0x03, 0x19
        /*009a*/ 	.short	0x0030


	//----- nvinfo : EIATTR_PARAM_CBANK
	.align		4
        /*009c*/ 	.byte	0x04, 0x0a
        /*009e*/ 	.short	(.L_209 - .L_208)
	.align		4
.L_208:
        /*00a0*/ 	.word	index@(.nv.constant0._Z10findUniqueP4CubePiS1_PbS1_S1_)
        /*00a4*/ 	.short	0x0380
        /*00a6*/ 	.short	0x0030


	//----- nvinfo : EIATTR_SW_WAR
	.align		4
.L_209:
        /*00a8*/ 	.byte	0x04, 0x36
        /*00aa*/ 	.short	(.L_211 - .L_210)
.L_210:
        /*00ac*/ 	.word	0x00000008
.L_211:


//--------------------- .nv.info._Z9calcAllocP4CubePiS1_S1_S1_ --------------------------
	.section	.nv.info._Z9calcAllocP4CubePiS1_S1_S1_,"",@"SHT_CUDA_INFO"
	.sectionflags	@""
	.align	4


	//----- nvinfo : EIATTR_CUDA_API_VERSION
	.align		4
        /*0000*/ 	.byte	0x04, 0x37
        /*0002*/ 	.short	(.L_213 - .L_212)
.L_212:
        /*0004*/ 	.word	0x00000082


	//----- nvinfo : EIATTR_KPARAM_INFO
	.align		4
.L_213:
        /*0008*/ 	.byte	0x04, 0x17
        /*000a*/ 	.short	(.L_215 - .L_214)
.L_214:
        /*000c*/ 	.word	0x00000000
        /*0010*/ 	.short	0x0004
        /*0012*/ 	.short	0x0020
        /*0014*/ 	.byte	0x00, 0xf5, 0x21, 0x00


	//----- nvinfo : EIATTR_KPARAM_INFO
	.align		4
.L_215:
        /*0018*/ 	.byte	0x04, 0x17
        /*001a*/ 	.short	(.L_217 - .L_216)
.L_216:
        /*001c*/ 	.word	0x00000000
        /*0020*/ 	.short	0x0003
        /*0022*/ 	.short	0x0018
        /*0024*/ 	.byte	0x00, 0xf5, 0x21, 0x00


	//----- nvinfo : EIATTR_KPARAM_INFO
	.align		4
.L_217:
        /*0028*/ 	.byte	0x04, 0x17
        /*002a*/ 	.short	(.L_219 - .L_218)
.L_218:
        /*002c*/ 	.word	0x00000000
        /*0030*/ 	.short	0x0002
        /*0032*/ 	.short	0x0010
        /*0034*/ 	.byte	0x00, 0xf5, 0x21, 0x00


	//----- nvinfo : EIATTR_KPARAM_INFO
	.align		4
.L_219:
        /*0038*/ 	.byte	0x04, 0x17
        /*003a*/ 	.short	(.L_221 - .L_220)
.L_220:
        /*003c*/ 	.word	0x00000000
        /*0040*/ 	.short	0x0001
        /*0042*/ 	.short	0x0008
        /*0044*/ 	.byte	0x00, 0xf5, 0x21, 0x00


	//----- nvinfo : EIATTR_KPARAM_INFO
	.align		4
.L_221:
        /*0048*/ 	.byte	0x04, 0x17
        /*004a*/ 	.short	(.L_223 - .L_222)
.L_222:
        /*004c*/ 	.word	0x00000000
        /*0050*/ 	.short	0x0000
        /*0052*/ 	.short	0x0000
        /*0054*/ 	.byte	0x00, 0xf5, 0x21, 0x00


	//----- nvinfo : EIATTR_SPARSE_MMA_MASK
	.align		4
.L_223:
        /*0058*/ 	.byte	0x03, 0x50
        /*005a*/ 	.short	0x0000


	//----- nvinfo : EIATTR_MAXREG_COUNT
	.align		4
        /*005c*/ 	.byte	0x03, 0x1b
        /*005e*/ 	.short	0x00ff


	//----- nvinfo : EIATTR_MERCURY_ISA_VERSION
	.align		4
        /*0060*/ 	.byte	0x03, 0x5f
        /*0062*/ 	.short	0x0101


	//----- nvinfo : EIATTR_VRC_CTA_INIT_COUNT
	.align		4
        /*0064*/ 	.byte	0x02, 0x4a
	.zero		1
	.zero		1


	//----- nvinfo : EIATTR_EXIT_INSTR_OFFSETS
	.align		4
        /*0068*/ 	.byte	0x04, 0x1c
        /*006a*/ 	.short	(.L_225 - .L_224)


	//   ....[0]....
.L_224:
        /*006c*/ 	.word	0x00000090


	//   ....[1]....
        /*0070*/ 	.word	0x000004d0


	//----- nvinfo : EIATTR_CRS_STACK_SIZE
	.align		4
.L_225:
        /*0074*/ 	.byte	0x04, 0x1e
        /*0076*/ 	.short	(.L_227 - .L_226)
.L_226:
        /*0078*/ 	.word	0x00000000


	//----- nvinfo : EIATTR_CBANK_PARAM_SIZE
	.align		4
.L_227:
        /*007c*/ 	.byte	0x03, 0x19
        /*007e*/ 	.short	0x0028


	//----- nvinfo : EIATTR_PARAM_CBANK
	.align		4
        /*0080*/ 	.byte	0x04, 0x0a
        /*0082*/ 	.short	(.L_229 - .L_228)
	.align		4
.L_228:
        /*0084*/ 	.word	index@(.nv.constant0._Z9calcAllocP4CubePiS1_S1_S1_)
        /*0088*/ 	.short	0x0380
        /*008a*/ 	.short	0x0028


	//----- nvinfo : EIATTR_SW_WAR
	.align		4
.L_229:
        /*008c*/ 	.byte	0x04, 0x36
        /*008e*/ 	.short	(.L_231 - .L_230)
.L_230:
        /*0090*/ 	.word	0x00000008
.L_231:


//--------------------- .nv.info._Z17TriangleCount_GPUP8TriangleP4CubePiS3_Pb --------------------------
	.section	.nv.info._Z17TriangleCount_GPUP8TriangleP4CubePiS3_Pb,"",@"SHT_CUDA_INFO"
	.sectionflags	@""
	.align	4


	//----- nvinfo : EIATTR_CUDA_API_VERSION
	.align		4
        /*0000*/ 	.byte	0x04, 0x37
        /*0002*/ 	.short	(.L_233 - .L_232)
.L_232:
        /*0004*/ 	.word	0x00000082


	//----- nvinfo : EIATTR_KPARAM_INFO
	.align		4
.L_233:
        /*0008*/ 	.byte	0x04, 0x17
        /*000a*/ 	.short	(.L_235 - .L_234)
.L_234:
        /*000c*/ 	.word	0x00000000
        /*0010*/ 	.short	0x0004
        /*0012*/ 	.short	0x0020
        /*0014*/ 	.byte	0x00, 0xf5, 0x21, 0x00


	//----- nvinfo : EIATTR_KPARAM_INFO
	.align		4
.L_235:
        /*0018*/ 	.byte	0x04, 0x17
        /*001a*/ 	.short	(.L_237 - .L_236)
.L_236:
        /*001c*/ 	.word	0x00000000
        /*0020*/ 	.short	0x0003
        /*0022*/ 	.short	0x0018
        /*0024*/ 	.byte	0x00, 0xf5, 0x21, 0x00


	//----- nvinfo : EIATTR_KPARAM_INFO
	.align		4
.L_237:
        /*0028*/ 	.byte	0x04, 0x17
        /*002a*/ 	.short	(.L_239 - .L_238)
.L_238:
        /*002c*/ 	.word	0x00000000
        /*0030*/ 	.short	0x0002
        /*0032*/ 	.short	0x0010
        /*0034*/ 	.byte	0x00, 0xf5, 0x21, 0x00


	//----- nvinfo : EIATTR_KPARAM_INFO
	.align		4
.L_239:
        /*0038*/ 	.byte	0x04, 0x17
        /*003a*/ 	.short	(.L_241 - .L_240)
.L_240:
        /*003c*/ 	.word	0x00000000
        /*0040*/ 	.short	0x0001
        /*0042*/ 	.short	0x0008
        /*0044*/ 	.byte	0x00, 0xf5, 0x21, 0x00


	//----- nvinfo : EIATTR_KPARAM_INFO
	.align		4
.L_241:
        /*0048*/ 	.byte	0x04, 0x17
        /*004a*/ 	.short	(.L_243 - .L_242)
.L_242:
        /*004c*/ 	.word	0x00000000
        /*0050*/ 	.short	0x0000
        /*0052*/ 	.short	0x0000
        /*0054*/ 	.byte	0x00, 0xf5, 0x21, 0x00


	//----- nvinfo : EIATTR_SPARSE_MMA_MASK
	.align		4
.L_243:
        /*0058*/ 	.byte	0x03, 0x50
        /*005a*/ 	.short	0x0000


	//----- nvinfo : EIATTR_MAXREG_COUNT
	.align		4
        /*005c*/ 	.byte	0x03, 0x1b
        /*005e*/ 	.short	0x00ff


	//----- nvinfo : EIATTR_MERCURY_ISA_VERSION
	.align		4
        /*0060*/ 	.byte	0x03, 0x5f
        /*0062*/ 	.short	0x0101


	//----- nvinfo : EIATTR_VRC_CTA_INIT_COUNT
	.align		4
        /*0064*/ 	.byte	0x02, 0x4a
	.zero		1
	.zero		1


	//----- nvinfo : EIATTR_EXIT_INSTR_OFFSETS
	.align		4
        /*0068*/ 	.byte	0x04, 0x1c
        /*006a*/ 	.short	(.L_245 - .L_244)


	//   ....[0]....
.L_244:
        /*006c*/ 	.word	0x000000c0


	//   ....[1]....
        /*0070*/ 	.word	0x00000890


	//----- nvinfo : EIATTR_CRS_STACK_SIZE
	.align		4
.L_245:
        /*0074*/ 	.byte	0x04, 0x1e
        /*0076*/ 	.short	(.L_247 - .L_246)
.L_246:
        /*0078*/ 	.word	0x00000000


	//----- nvinfo : EIATTR_CBANK_PARAM_SIZE
	.align		4
.L_247:
        /*007c*/ 	.byte	0x03, 0x19
        /*007e*/ 	.short	0x0028


	//----- nvinfo : EIATTR_PARAM_CBANK
	.align		4
        /*0080*/ 	.byte	0x04, 0x0a
        /*0082*/ 	.short	(.L_249 - .L_248)
	.align		4
.L_248:
        /*0084*/ 	.word	index@(.nv.constant0._Z17TriangleCount_GPUP8TriangleP4CubePiS3_Pb)
        /*0088*/ 	.short	0x0380
        /*008a*/ 	.short	0x0028


	//----- nvinfo : EIATTR_SW_WAR
	.align		4
.L_249:
        /*008c*/ 	.byte	0x04, 0x36
        /*008e*/ 	.short	(.L_251 - .L_250)
.L_250:
        /*0090*/ 	.word	0x00000008
.L_251:


//--------------------- .nv.callgraph             --------------------------
	.section	.nv.callgraph,"",@"SHT_CUDA_CALLGRAPH"
	.align	4
	.sectionentsize	8
	.align		4
        /*0000*/ 	.word	0x00000000
	.align		4
        /*0004*/ 	.word	0xffffffff
	.align		4
        /*0008*/ 	.word	0x00000000
	.align		4
        /*000c*/ 	.word	0xfffffffe
	.align		4
        /*0010*/ 	.word	0x00000000
	.align		4
        /*0014*/ 	.word	0xfffffffd
	.align		4
        /*0018*/ 	.word	0x00000000
	.align		4
        /*001c*/ 	.word	0xfffffffc


//--------------------- .text._Z9firstCubeP4CubeP3RayP8TrianglePiS5_ --------------------------
	.section	.text._Z9firstCubeP4CubeP3RayP8TrianglePiS5_,"ax",@progbits
	.align	128
        .global         _Z9firstCubeP4CubeP3RayP8TrianglePiS5_
        .type           _Z9firstCubeP4CubeP3RayP8TrianglePiS5_,@function
        .size           _Z9firstCubeP4CubeP3RayP8TrianglePiS5_,(.L_x_83 - _Z9firstCubeP4CubeP3RayP8TrianglePiS5_)
        .other          _Z9firstCubeP4CubeP3RayP8TrianglePiS5_,@"STO_CUDA_ENTRY STV_DEFAULT"
_Z9firstCubeP4CubeP3RayP8TrianglePiS5_:
.text._Z9firstCubeP4CubeP3RayP8TrianglePiS5_:
[----:B------:R-:W-:Y:S08]  /*0000*/  LDC R1, c[0x0][0x37c] ;  /* 0x0000df00ff017b82 */ /* 0x000ff00000000800 */
[----:B------:R-:W0:Y:S01]  /*0010*/  LDC.64 R2, c[0x0][0x398] ;  /* 0x0000e600ff027b82 */ /* 0x000e220000000a00 */
[----:B------:R-:W0:Y:S02]  /*0020*/  LDCU.64 UR4, c[0x0][0x358] ;  /* 0x00006b00ff0477ac */ /* 0x000e240008000a00 */
[----:B0-----:R-:W2:Y:S05]  /*0030*/  LDG.E R3, desc[UR4][R2.64] ;  /* 0x0000000402037981 */ /* 0x001eaa000c1e1900 */
[----:B------:R-:W0:Y:S01]  /*0040*/  S2UR UR6, SR_CTAID.X ;  /* 0x00000000000679c3 */ /* 0x000e220000002500 */
[----:B------:R-:W0:Y:S07]  /*0050*/  S2R R0, SR_TID.X ;  /* 0x0000000000007919 */ /* 0x000e2e0000002100 */
[----:B------:R-:W0:Y:S02]  /*0060*/  LDC R9, c[0x0][0x360] ;  /* 0x0000d800ff097b82 */ /* 0x000e240000000800 */
[----:B0-----:R-:W-:-:S05]  /*0070*/  IMAD R0, R9, UR6, R0 ;  /* 0x0000000609007c24 */ /* 0x001fca000f8e0200 */
[----:B--2---:R-:W-:-:S13]  /*0080*/  ISETP.GE.AND P0, PT, R0, R3, PT ;  /* 0x000000030000720c */ /* 0x004fda0003f06270 */
[----:B------:R-:W-:Y:S05]  /*0090*/  @P0 EXIT ;  /* 0x000000000000094d */ /* 0x000fea0003800000 */
[----:B------:R-:W0:Y:S02]  /*00a0*/  LDCU UR6, c[0x0][0x370] ;  /* 0x00006e00ff0677ac */ /* 0x000e240008000800 */
[----:B0-----:R-:W-:-:S07]  /*00b0*/  IMAD R9, R9, UR6, RZ ;  /* 0x0000000609097c24 */ /* 0x001fce000f8e02ff */
.L_x_4:
[----:B------:R-:W0:Y:S08]  /*00c0*/  LDC.64 R2, c[0x0][0x388] ;  /* 0x0000e200ff027b82 */ /* 0x000e300000000a00 */
[----:B------:R-:W1:Y:S01]  /*00d0*/  LDC.64 R4, c[0x0][0x3a0] ;  /* 0x0000e800ff047b82 */ /* 0x000e620000000a00 */
[----:B0-----:R-:W-:-:S05]  /*00e0*/  IMAD.WIDE R2, R0, 0x48, R2 ;  /* 0x0000004800027825 */ /* 0x001fca00078e0202 */
[----:B------:R0:W-:Y:S04]  /*00f0*/  STG.E desc[UR4][R2.64+0x40], RZ ;  /* 0x000040ff02007986 */ /* 0x0001e8000c101904 */
[----:B-1----:R-:W2:Y:S02]  /*0100*/  LDG.E R7, desc[UR4][R4.64] ;  /* 0x0000000404077981 */ /* 0x002ea4000c1e1900 */
[----:B--2---:R-:W-:-:S13]  /*0110*/  ISETP.GE.AND P0, PT, R7, 0x1, PT ;  /* 0x000000010700780c */ /* 0x004fda0003f06270 */
[----:B0-----:R-:W-:Y:S05]  /*0120*/  @!P0 BRA `(.L_x_0) ;  /* 0x00000000009c8947 */ /* 0x001fea0003800000 */
[----:B------:R-:W0:Y:S01]  /*0130*/  LDC.64 R4, c[0x0][0x380] ;  /* 0x0000e000ff047b82 */ /* 0x000e220000000a00 */
[----:B------:R-:W-:Y:S01]  /*0140*/  IADD3 R6, P0, PT, R2, 0x30, RZ ;  /* 0x0000003002067810 */ /* 0x000fe20007f1e0ff */
[----:B------:R-:W-:Y:S01]  /*0150*/  HFMA2 R11, -RZ, RZ, 0, 0 ;  /* 0x00000000ff0b7431 */ /* 0x000fe200000001ff */
[----:B------:R-:W-:Y:S01]  /*0160*/  BSSY.RECONVERGENT B0, `(.L_x_0) ;  /* 0x0000023000007945 */ /* 0x000fe20003800200 */
[----:B------:R-:W-:Y:S02]  /*0170*/  IMAD.MOV.U32 R8, RZ, RZ, R7 ;  /* 0x000000ffff087224 */ /* 0x000fe400078e0007 */
[----:B------:R-:W-:Y:S02]  /*0180*/  IMAD.MOV.U32 R13, RZ, RZ, RZ ;  /* 0x000000ffff0d7224 */ /* 0x000fe400078e00ff */
[----:B------:R-:W-:-:S07]  /*0190*/  IMAD.X R7, RZ, RZ, R3, P0 ;  /* 0x000000ffff077224 */ /* 0x000fce00000e0603 */
.L_x_3:
[----:B0-----:R-:W-:Y:S01]  /*01a0*/  IMAD.WIDE R14, R11, 0x78, R4 ;  /* 0x000000780b0e7825 */ /* 0x001fe200078e0204 */
[----:B------:R-:W2:Y:S04]  /*01b0*/  LDG.E.64 R18, desc[UR4][R2.64] ;  /* 0x0000000402127981 */ /* 0x000ea8000c1e1b00 */
[----:B------:R-:W2:Y:S01]  /*01c0*/  LDG.E.64 R16, desc[UR4][R14.64] ;  /* 0x000000040e107981 */ /* 0x000ea2000c1e1b00 */
[----:B------:R-:W-:Y:S01]  /*01d0*/  BSSY.RECONVERGENT B1, `(.L_x_1) ;  /* 0x0000018000017945 */ /* 0x000fe20003800200 */
[----:B--2---:R-:W-:-:S14]  /*01e0*/  DSETP.GEU.AND P0, PT, R18, R16, PT ;  /* 0x000000101200722a */ /* 0x004fdc0003f0e000 */
[----:B------:R-:W-:Y:S05]  /*01f0*/  @!P0 BRA `(.L_x_2) ;  /* 0x0000000000548947 */ /* 0x000fea0003800000 */
[----:B------:R-:W2:Y:S02]  /*0200*/  LDG.E.64 R16, desc[UR4][R14.64+0x8] ;  /* 0x000008040e107981 */ /* 0x000ea4000c1e1b00 */
[----:B--2---:R-:W-:-:S14]  /*0210*/  DSETP.GT.AND P0, PT, R18, R16, PT ;  /* 0x000000101200722a */ /* 0x004fdc0003f04000 */
[----:B------:R-:W-:Y:S05]  /*0220*/  @P0 BRA `(.L_x_2) ;  /* 0x0000000000480947 */ /* 0x000fea0003800000 */
[----:B------:R-:W2:Y:S04]  /*0230*/  LDG.E.64 R18, desc[UR4][R14.64+0x28] ;  /* 0x000028040e127981 */ /* 0x000ea8000c1e1b00 */
[----:B------:R-:W2:Y:S04]  /*0240*/  LDG.E.64 R20, desc[UR4][R2.64+0x10] ;  /* 0x0000100402147981 */ /* 0x000ea8000c1e1b00 */
[----:B------:R-:W3:Y:S01]  /*0250*/  LDG.E.64 R16, desc[UR4][R14.64+0x20] ;  /* 0x000020040e107981 */ /* 0x000ee2000c1e1b00 */
[----:B--2---:R-:W-:-:S06]  /*0260*/  DSETP.GT.AND P0, PT, R20, R18, PT ;  /* 0x000000121400722a */ /* 0x004fcc0003f04000 */
[----:B---3--:R-:W-:-:S14]  /*0270*/  DSETP.LT.OR P0, PT, R20, R16, P0 ;  /* 0x000000101400722a */ /* 0x008fdc0000701400 */
[----:B------:R-:W-:Y:S05]  /*0280*/  @P0 BRA `(.L_x_2) ;  /* 0x0000000000300947 */ /* 0x000fea0003800000 */
[----:B------:R-:W2:Y:S04]  /*0290*/  LDG.E.64 R14, desc[UR4][R14.64+0x18] ;  /* 0x000018040e0e7981 */ /* 0x000ea8000c1e1b00 */
[----:B------:R-:W2:Y:S02]  /*02a0*/  LDG.E.64 R16, desc[UR4][R2.64+0x8] ;  /* 0x0000080402107981 */ /* 0x000ea4000c1e1b00 */
[----:B--2---:R-:W-:-:S14]  /*02b0*/  DSETP.GT.AND P0, PT, R16, R14, PT ;  /* 0x0000000e1000722a */ /* 0x004fdc0003f04000 */
[----:B------:R-:W-:Y:S05]  /*02c0*/  @P0 BRA `(.L_x_2) ;  /* 0x0000000000200947 */ /* 0x000fea0003800000 */
[----:B------:R-:W-:-:S05]  /*02d0*/  IMAD.WIDE R14, R13, 0x4, R6 ;  /* 0x000000040d0e7825 */ /* 0x000fca00078e0206 */
[----:B------:R0:W-:Y:S04]  /*02e0*/  STG.E desc[UR4][R14.64], R11 ;  /* 0x0000000b0e007986 */ /* 0x0001e8000c101904 */
[----:B------:R-:W2:Y:S01]  /*02f0*/  LDG.E R13, desc[UR4][R2.64+0x40] ;  /* 0x00004004020d7981 */ /* 0x000ea2000c1e1900 */
[----:B------:R-:W1:Y:S01]  /*0300*/  LDC.64 R16, c[0x0][0x3a0] ;  /* 0x0000e800ff107b82 */ /* 0x000e620000000a00 */
[----:B--2---:R-:W-:-:S05]  /*0310*/  IADD3 R13, PT, PT, R13, 0x1, RZ ;  /* 0x000000010d0d7810 */ /* 0x004fca0007ffe0ff */
[----:B------:R2:W-:Y:S04]  /*0320*/  STG.E desc[UR4][R2.64+0x40], R13 ;  /* 0x0000400d02007986 */ /* 0x0005e8000c101904 */
[----:B-1----:R-:W0:Y:S02]  /*0330*/  LDG.E R8, desc[UR4][R16.64] ;  /* 0x0000000410087981 */ /* 0x002e24000c1e1900 */
[----:B0-2---:R-:W-:-:S07]  /*0340*/  IMAD.IADD R11, R11, 0x1, R8 ;  /* 0x000000010b0b7824 */ /* 0x005fce00078e0208 */
.L_x_2:
[----:B------:R-:W-:Y:S05]  /*0350*/  BSYNC.RECONVERGENT B1 ;  /* 0x0000000000017941 */ /* 0x000fea0003800200 */
.L_x_1:
[----:B------:R-:W-:-:S04]  /*0360*/  IADD3 R11, PT, PT, R11, 0x1, RZ ;  /* 0x000000010b0b7810 */ /* 0x000fc80007ffe0ff */
[----:B------:R-:W-:-:S13]  /*0370*/  ISETP.GE.AND P0, PT, R11, R8, PT ;  /* 0x000000080b00720c */ /* 0x000fda0003f06270 */
[----:B------:R-:W-:Y:S05]  /*0380*/  @!P0 BRA `(.L_x_3) ;  /* 0xfffffffc00848947 */ /* 0x000fea000383ffff */
[----:B------:R-:W-:Y:S05]  /*0390*/  BSYNC.RECONVERGENT B0 ;  /* 0x0000000000007941 */ /* 0x000fea0003800200 */
.L_x_0:
[----:B------:R-:W0:Y:S02]  /*03a0*/  LDC.64 R2, c[0x0][0x398] ;  /* 0x0000e600ff027b82 */ /* 0x000e240000000a00 */
[----:B0-----:R-:W2:Y:S01]  /*03b0*/  LDG.E R3, desc[UR4][R2.64] ;  /* 0x0000000402037981 */ /* 0x001ea2000c1e1900 */
[----:B------:R-:W-:-:S04]  /*03c0*/  IADD3 R0, PT, PT, R9, R0, RZ ;  /* 0x0000000009007210 */ /* 0x000fc80007ffe0ff */
[----:B--2---:R-:W-:-:S13]  /*03d0*/  ISETP.GE.AND P0, PT, R0, R3, PT ;  /* 0x000000030000720c */ /* 0x004fda0003f06270 */
[----:B------:R-:W-:Y:S05]  /*03e0*/  @!P0 BRA `(.L_x_4) ;  /* 0xfffffffc00348947 */ /* 0x000fea000383ffff */
[----:B------:R-:W-:Y:S05]  /*03f0*/  EXIT ;  /* 0x000000000000794d */ /* 0x000fea0003800000 */
.L_x_5:
[----:B------:R-:W-:-:S00]  /*0400*/  BRA `(.L_x_5) ;  /* 0xfffffffc00fc7947 */ /* 0x000fc0000383ffff */
[----:B------:R-:W-:-:S00]  /*0410*/  NOP ;  /* 0x0000000000007918 */ /* 0x000fc00000000000 */
        /* <DEDUP_REMOVED lines=14> */
.L_x_83:


//--------------------- .text._Z9appendALLP4CubePiS1_PbP8Triangle --------------------------
	.section	.text._Z9appendALLP4CubePiS1_PbP8Triangle,"ax",@progbits
	.align	128
        .global         _Z9appendALLP4CubePiS1_PbP8Triangle
        .type           _Z9appendALLP4CubePiS1_PbP8Triangle,@function
        .size           _Z9appendALLP4CubePiS1_PbP8Triangle,(.L_x_84 - _Z9appendALLP4CubePiS1_PbP8Triangle)
        .other          _Z9appendALLP4CubePiS1_PbP8Triangle,@"STO_CUDA_ENTRY STV_DEFAULT"
_Z9appendALLP4CubePiS1_PbP8Triangle:
.text._Z9appendALLP4CubePiS1_PbP8Triangle:
        /* <DEDUP_REMOVED lines=10> */
[----:B------:R-:W0:Y:S02]  /*00a0*/  LDC.64 R2, c[0x0][0x390] ;  /* 0x0000e400ff027b82 */ /* 0x000e240000000a00 */
[----:B0-----:R0:W5:Y:S01]  /*00b0*/  LDG.E R2, desc[UR4][R2.64] ;  /* 0x0000000402027981 */ /* 0x001162000c1e1900 */
[----:B------:R-:W1:Y:S02]  /*00c0*/  LDCU UR6, c[0x0][0x370] ;  /* 0x00006e00ff0677ac */ /* 0x000e640008000800 */
[----:B01----:R-:W-:-:S07]  /*00d0*/  IMAD R13, R13, UR6, RZ ;  /* 0x000000060d0d7c24 */ /* 0x003fce000f8e02ff */
.L_x_9:
[----:B-----5:R-:W-:Y:S01]  /*00e0*/  ISETP.GE.AND P0, PT, R2, 0x1, PT ;  /* 0x000000010200780c */ /* 0x020fe20003f06270 */
[----:B------:R-:W-:-:S12]  /*00f0*/  BSSY.RECONVERGENT B0, `(.L_x_6) ;  /* 0x000001a000007945 */ /* 0x000fd80003800200 */
[----:B01----:R-:W-:Y:S05]  /*0100*/  @!P0 BRA `(.L_x_7) ;  /* 0x0000000000608947 */ /* 0x003fea0003800000 */
[----:B------:R-:W0:Y:S01]  /*0110*/  LDC.64 R6, c[0x0][0x380] ;  /* 0x0000e000ff067b82 */ /* 0x000e220000000a00 */
[----:B------:R-:W1:Y:S01]  /*0120*/  LDCU.64 UR6, c[0x0][0x398] ;  /* 0x00007300ff0677ac */ /* 0x000e620008000a00 */
[----:B0-----:R-:W-:-:S05]  /*0130*/  IMAD.WIDE R6, R0, 0x78, R6 ;  /* 0x0000007800067825 */ /* 0x001fca00078e0206 */
[----:B------:R0:W5:Y:S01]  /*0140*/  LDG.E R15, desc[UR4][R6.64+0x70] ;  /* 0x00007004060f7981 */ /* 0x000162000c1e1900 */
[----:B------:R-:W2:Y:S01]  /*0150*/  LDC.64 R4, c[0x0][0x388] ;  /* 0x0000e200ff047b82 */ /* 0x000ea20000000a00 */
[----:B------:R-:W-:-:S07]  /*0160*/  IMAD.MOV.U32 R17, RZ, RZ, RZ ;  /* 0x000000ffff117224 */ /* 0x000fce00078e00ff */
[----:B-1----:R-:W3:Y:S02]  /*0170*/  LDC.64 R2, c[0x0][0x390] ;  /* 0x0000e400ff027b82 */ /* 0x002ee40000000a00 */
.L_x_8:
[----:B--2---:R-:W2:Y:S04]  /*0180*/  LDG.E R10, desc[UR4][R4.64] ;  /* 0x00000004040a7981 */ /* 0x004ea8000c1e1900 */
[----:B------:R-:W4:Y:S01]  /*0190*/  LDG.E.64 R8, desc[UR4][R6.64+0x68] ;  /* 0x0000680406087981 */ /* 0x000f22000c1e1b00 */
[----:B--2---:R-:W-:Y:S02]  /*01a0*/  IMAD R11, R10, R17, R0 ;  /* 0x000000110a0b7224 */ /* 0x004fe400078e0200 */
[----:B----45:R-:W-:-:S03]  /*01b0*/  IMAD.WIDE R8, R15, 0x4, R8 ;  /* 0x000000040f087825 */ /* 0x030fc600078e0208 */
[----:B------:R-:W-:-:S04]  /*01c0*/  IADD3 R10, P0, PT, R11, UR6, RZ ;  /* 0x000000060b0a7c10 */ /* 0x000fc8000ff1e0ff */
[----:B------:R-:W-:Y:S01]  /*01d0*/  LEA.HI.X.SX32 R11, R11, UR7, 0x1, P0 ;  /* 0x000000070b0b7c11 */ /* 0x000fe200080f0eff */
[----:B------:R1:W-:Y:S04]  /*01e0*/  STG.E desc[UR4][R8.64], R17 ;  /* 0x0000001108007986 */ /* 0x0003e8000c101904 */
[----:B------:R-:W2:Y:S04]  /*01f0*/  LDG.E R15, desc[UR4][R6.64+0x70] ;  /* 0x00007004060f7981 */ /* 0x000ea8000c1e1900 */
[----:B------:R-:W2:Y:S02]  /*0200*/  LDG.E.S8 R10, desc[UR4][R10.64] ;  /* 0x000000040a0a7981 */ /* 0x000ea4000c1e1300 */
[----:B--2---:R-:W-:-:S05]  /*0210*/  IADD3 R15, PT, PT, R10, R15, RZ ;  /* 0x0000000f0a0f7210 */ /* 0x004fca0007ffe0ff */
[----:B------:R4:W-:Y:S04]  /*0220*/  STG.E desc[UR4][R6.64+0x70], R15 ;  /* 0x0000700f06007986 */ /* 0x0009e8000c101904 */
[----:B---3--:R-:W2:Y:S01]  /*0230*/  LDG.E R12, desc[UR4][R2.64] ;  /* 0x00000004020c7981 */ /* 0x008ea2000c1e1900 */
[----:B-1----:R-:W-:-:S05]  /*0240*/  VIADD R17, R17, 0x1 ;  /* 0x0000000111117836 */ /* 0x002fca0000000000 */
[----:B--2---:R-:W-:-:S13]  /*0250*/  ISETP.GE.AND P0, PT, R17, R12, PT ;  /* 0x0000000c1100720c */ /* 0x004fda0003f06270 */
[----:B----4-:R-:W-:Y:S05]  /*0260*/  @!P0 BRA `(.L_x_8) ;  /* 0xfffffffc00c48947 */ /* 0x010fea000383ffff */
[----:B------:R1:W5:Y:S01]  /*0270*/  LDG.E R5, desc[UR4][R4.64] ;  /* 0x0000000404057981 */ /* 0x000362000c1e1900 */
[----:B------:R-:W-:-:S07]  /*0280*/  MOV R2, R12 ;  /* 0x0000000c00027202 */ /* 0x000fce0000000f00 */
.L_x_7:
[----:B------:R-:W-:Y:S05]  /*0290*/  BSYNC.RECONVERGENT B0 ;  /* 0x0000000000007941 */ /* 0x000fea0003800200 */
.L_x_6:
[----:B------:R-:W-:-:S05]  /*02a0*/  IMAD.IADD R0, R13, 0x1, R0 ;  /* 0x000000010d007824 */ /* 0x000fca00078e0200 */
[----:B-----5:R-:W-:-:S13]  /*02b0*/  ISETP.GE.AND P0, PT, R0, R5, PT ;  /* 0x000000050000720c */ /* 0x020fda0003f06270 */
[----:B------:R-:W-:Y:S05]  /*02c0*/  @!P0 BRA `(.L_x_9) ;  /* 0xfffffffc00848947 */ /* 0x000fea000383ffff */
[----:B------:R-:W-:Y:S05]  /*02d0*/  EXIT ;  /* 0x000000000000794d */ /* 0x000fea0003800000 */
.L_x_10:
        /* <DEDUP_REMOVED lines=10> */
.L_x_84:


//--------------------- .text._Z12IsInPlaneGPUP3RayP8TrianglePbPiS4_P4Cube --------------------------
	.section	.text._Z12IsInPlaneGPUP3RayP8TrianglePbPiS4_P4Cube,"ax",@progbits
	.align	128
        .global         _Z12IsInPlaneGPUP3RayP8TrianglePbPiS4_P4Cube
        .type           _Z12IsInPlaneGPUP3RayP8TrianglePbPiS4_P4Cube,@function
        .size           _Z12IsInPlaneGPUP3RayP8TrianglePbPiS4_P4Cube,(.L_x_81 - _Z12IsInPlaneGPUP3RayP8TrianglePbPiS4_P4Cube)
        .other          _Z12IsInPlaneGPUP3RayP8TrianglePbPiS4_P4Cube,@"STO_CUDA_ENTRY STV_DEFAULT"
_Z12IsInPlaneGPUP3RayP8TrianglePbPiS4_P4Cube:
.text._Z12IsInPlaneGPUP3RayP8TrianglePbPiS4_P4Cube:
        /* <DEDUP_REMOVED lines=10> */
[----:B------:R-:W-:-:S07]  /*00a0*/  IMAD.MOV.U32 R5, RZ, RZ, R3 ;  /* 0x000000ffff057224 */ /* 0x000fce00078e0003 */
.L_x_31:
[----:B------:R-:W0:Y:S02]  /*00b0*/  LDC.64 R2, c[0x0][0x380] ;  /* 0x0000e000ff027b82 */ /* 0x000e240000000a00 */
[----:B0-----:R-:W-:-:S05]  /*00c0*/  IMAD.WIDE R6, R4, 0x48, R2 ;  /* 0x0000004804067825 */ /* 0x001fca00078e0202 */
[----:B------:R-:W2:Y:S01]  /*00d0*/  LDG.E R0, desc[UR4][R6.64+0x40] ;  /* 0x0000400406007981 */ /* 0x000ea2000c1e1900 */
[----:B------:R-:W-:Y:S01]  /*00e0*/  BSSY.RECONVERGENT B2, `(.L_x_11) ;  /* 0x000010b000027945 */ /* 0x000fe20003800200 */
[----:B--2---:R-:W-:-:S13]  /*00f0*/  ISETP.GE.AND P0, PT, R0, 0x1, PT ;  /* 0x000000010000780c */ /* 0x004fda0003f06270 */
[----:B------:R-:W-:Y:S05]  /*0100*/  @!P0 BRA `(.L_x_12) ;  /* 0x0000001000208947 */ /* 0x000fea0003800000 */
[----:B------:R-:W2:Y:S01]  /*0110*/  LDG.E R39, desc[UR4][R6.64+0x30] ;  /* 0x0000300406277981 */ /* 0x000ea2000c1e1900 */
[----:B------:R-:W2:Y:S02]  /*0120*/  LDC.64 R2, c[0x0][0x3a8] ;  /* 0x0000ea00ff027b82 */ /* 0x000ea40000000a00 */
[----:B--2---:R-:W-:-:S05]  /*0130*/  IMAD.WIDE R38, R39, 0x78, R2 ;  /* 0x0000007827267825 */ /* 0x004fca00078e0202 */
[----:B------:R-:W2:Y:S01]  /*0140*/  LDG.E R3, desc[UR4][R38.64+0x70] ;  /* 0x0000700426037981 */ /* 0x000ea2000c1e1900 */
[----:B------:R-:W-:Y:S01]  /*0150*/  BSSY.RECONVERGENT B1, `(.L_x_13) ;  /* 0x00000fc000017945 */ /* 0x000fe20003800200 */
[----:B------:R-:W-:Y:S02]  /*0160*/  PLOP3.LUT P0, PT, PT, PT, PT, 0x8, 0x80 ;  /* 0x000000000080781c */ /* 0x000fe40003f0e170 */
[----:B--2---:R-:W-:-:S13]  /*0170*/  ISETP.GE.AND P1, PT, R3, 0x1, PT ;  /* 0x000000010300780c */ /* 0x004fda0003f26270 */
[----:B------:R-:W-:Y:S05]  /*0180*/  @!P1 BRA `(.L_x_14) ;  /* 0x0000000c00e09947 */ /* 0x000fea0003800000 */
[----:B------:R-:W5:Y:S04]  /*0190*/  LDG.E.64 R38, desc[UR4][R38.64+0x68] ;  /* 0x0000680426267981 */ /* 0x000f68000c1e1b00 */
[----:B------:R0:W5:Y:S04]  /*01a0*/  LDG.E.64 R36, desc[UR4][R6.64] ;  /* 0x0000000406247981 */ /* 0x000168000c1e1b00 */
[----:B------:R0:W5:Y:S04]  /*01b0*/  LDG.E.64 R34, desc[UR4][R6.64+0x8] ;  /* 0x0000080406227981 */ /* 0x000168000c1e1b00 */
[----:B------:R0:W5:Y:S01]  /*01c0*/  LDG.E.64 R32, desc[UR4][R6.64+0x10] ;  /* 0x0000100406207981 */ /* 0x000162000c1e1b00 */
[----:B------:R-:W-:Y:S01]  /*01d0*/  BSSY.RECONVERGENT B0, `(.L_x_15) ;  /* 0x00000f2000007945 */ /* 0x000fe20003800200 */
[----:B------:R-:W-:-:S02]  /*01e0*/  IMAD.MOV.U32 R2, RZ, RZ, RZ ;  /* 0x000000ffff027224 */ /* 0x000fc400078e00ff */
[----:B------:R-:W-:-:S07]  /*01f0*/  IMAD.MOV.U32 R0, RZ, RZ, RZ ;  /* 0x000000ffff007224 */ /* 0x000fce00078e00ff */
.L_x_30:
[----:B0----5:R-:W-:Y:S01]  /*0200*/  IMAD.WIDE R6, R2, 0x4, R38 ;  /* 0x0000000402067825 */ /* 0x021fe200078e0226 */
[----:B------:R-:W0:Y:S05]  /*0210*/  LDC.64 R16, c[0x0][0x388] ;  /* 0x0000e200ff107b82 */ /* 0x000e2a0000000a00 */
[----:B------:R-:W0:Y:S02]  /*0220*/  LDG.E R7, desc[UR4][R6.64] ;  /* 0x0000000406077981 */ /* 0x000e24000c1e1900 */
[----:B0-----:R-:W-:-:S05]  /*0230*/  IMAD.WIDE R16, R7, 0x48, R16 ;  /* 0x0000004807107825 */ /* 0x001fca00078e0210 */
[----:B------:R-:W2:Y:S04]  /*0240*/  LDG.E.64 R18, desc[UR4][R16.64+0x8] ;  /* 0x0000080410127981 */ /* 0x000ea8000c1e1b00 */
[----:B------:R-:W3:Y:S04]  /*0250*/  LDG.E.64 R24, desc[UR4][R16.64+0x10] ;  /* 0x0000100410187981 */ /* 0x000ee8000c1e1b00 */
[----:B------:R-:W3:Y:S04]  /*0260*/  LDG.E.64 R26, desc[UR4][R16.64+0x28] ;  /* 0x00002804101a7981 */ /* 0x000ee8000c1e1b00 */
[----:B------:R-:W2:Y:S04]  /*0270*/  LDG.E.64 R30, desc[UR4][R16.64+0x38] ;  /* 0x00003804101e7981 */ /* 0x000ea8000c1e1b00 */
[----:B------:R-:W4:Y:S04]  /*0280*/  LDG.E.64 R20, desc[UR4][R16.64+0x20] ;  /* 0x0000200410147981 */ /* 0x000f28000c1e1b00 */
[----:B------:R-:W4:Y:S04]  /*0290*/  LDG.E.64 R12, desc[UR4][R16.64+0x40] ;  /* 0x00004004100c7981 */ /* 0x000f28000c1e1b00 */
[----:B------:R-:W4:Y:S04]  /*02a0*/  LDG.E.64 R28, desc[UR4][R16.64] ;  /* 0x00000004101c7981 */ /* 0x000f28000c1e1b00 */
[----:B------:R-:W4:Y:S04]  /*02b0*/  LDG.E.64 R22, desc[UR4][R16.64+0x18] ;  /* 0x0000180410167981 */ /* 0x000f28000c1e1b00 */
[----:B------:R-:W4:Y:S01]  /*02c0*/  LDG.E.64 R44, desc[UR4][R16.64+0x30] ;  /* 0x00003004102c7981 */ /* 0x000f22000c1e1b00 */
[----:B------:R-:W-:Y:S01]  /*02d0*/  BSSY.RECONVERGENT B3, `(.L_x_16) ;  /* 0x0000025000037945 */ /* 0x000fe20003800200 */
[----:B---3--:R-:W-:-:S02]  /*02e0*/  DADD R40, -R24, R26 ;  /* 0x0000000018287229 */ /* 0x008fc4000000011a */
[C---:B--2---:R-:W-:Y:S02]  /*02f0*/  DADD R8, -R18.reuse, R30 ;  /* 0x0000000012087229 */ /* 0x044fe4000000011e */
[----:B----4-:R-:W-:Y:S02]  /*0300*/  DADD R10, -R18, R20 ;  /* 0x00000000120a7229 */ /* 0x010fe40000000114 */
[----:B------:R-:W-:-:S04]  /*0310*/  DADD R42, -R24, R12 ;  /* 0x00000000182a7229 */ /* 0x000fc8000000010c */
[----:B------:R-:W-:Y:S02]  /*0320*/  DMUL R14, R40, R8 ;  /* 0x00000008280e7228 */ /* 0x000fe40000000000 */
[----:B------:R-:W-:-:S06]  /*0330*/  DADD R6, -R28, R22 ;  /* 0x000000001c067229 */ /* 0x000fcc0000000116 */
[-C--:B------:R-:W-:Y:S02]  /*0340*/  DFMA R14, R10, R42.reuse, -R14 ;  /* 0x0000002a0a0e722b */ /* 0x080fe4000000080e */
[----:B------:R-:W-:Y:S02]  /*0350*/  DMUL R46, R6, R42 ;  /* 0x0000002a062e7228 */ /* 0x000fe40000000000 */
[----:B------:R-:W-:-:S08]  /*0360*/  DADD R42, -R28, R44 ;  /* 0x000000001c2a7229 */ /* 0x000fd0000000012c */
[-C--:B------:R-:W-:Y:S02]  /*0370*/  DFMA R46, R40, R42.reuse, -R46 ;  /* 0x0000002a282e722b */ /* 0x080fe4000000082e */
[----:B------:R-:W-:-:S06]  /*0380*/  DMUL R10, R10, R42 ;  /* 0x0000002a0a0a7228 */ /* 0x000fcc0000000000 */
[----:B------:R-:W-:Y:S02]  /*0390*/  DMUL R46, R46, R46 ;  /* 0x0000002e2e2e7228 */ /* 0x000fe40000000000 */
[----:B------:R-:W-:Y:S01]  /*03a0*/  DFMA R10, R6, R8, -R10 ;  /* 0x00000008060a722b */ /* 0x000fe2000000080a */
[----:B------:R-:W-:Y:S01]  /*03b0*/  IMAD.MOV.U32 R8, RZ, RZ, 0x0 ;  /* 0x00000000ff087424 */ /* 0x000fe200078e00ff */
[----:B------:R-:W-:-:S04]  /*03c0*/  MOV R9, 0x3fd80000 ;  /* 0x3fd8000000097802 */ /* 0x000fc80000000f00 */
[----:B------:R-:W-:-:S08]  /*03d0*/  DFMA R40, R14, R14, R46 ;  /* 0x0000000e0e28722b */ /* 0x000fd0000000002e */
[----:B------:R-:W-:-:S06]  /*03e0*/  DFMA R40, R10, R10, R40 ;  /* 0x0000000a0a28722b */ /* 0x000fcc0000000028 */
[----:B------:R-:W0:Y:S04]  /*03f0*/  MUFU.RSQ64H R47, R41 ;  /* 0x00000029002f7308 */ /* 0x000e280000001c00 */
[----:B------:R-:W-:-:S05]  /*0400*/  VIADD R46, R41, 0xfcb00000 ;  /* 0xfcb00000292e7836 */ /* 0x000fca0000000000 */
[----:B------:R-:W-:Y:S01]  /*0410*/  ISETP.GE.U32.AND P0, PT, R46, 0x7ca00000, PT ;  /* 0x7ca000002e00780c */ /* 0x000fe20003f06070 */
[----:B0-----:R-:W-:-:S08]  /*0420*/  DMUL R6, R46, R46 ;  /* 0x0000002e2e067228 */ /* 0x001fd00000000000 */
[----:B------:R-:W-:-:S08]  /*0430*/  DFMA R6, R40, -R6, 1 ;  /* 0x3ff000002806742b */ /* 0x000fd00000000806 */
[----:B------:R-:W-:Y:S02]  /*0440*/  DFMA R8, R6, R8, 0.5 ;  /* 0x3fe000000608742b */ /* 0x000fe40000000008 */
[----:B------:R-:W-:-:S08]  /*0450*/  DMUL R6, R46, R6 ;  /* 0x000000062e067228 */ /* 0x000fd00000000000 */
[----:B------:R-:W-:-:S08]  /*0460*/  DFMA R6, R8, R6, R46 ;  /* 0x000000060806722b */ /* 0x000fd0000000002e */
[----:B------:R-:W-:Y:S02]  /*0470*/  DMUL R8, R40, R6 ;  /* 0x0000000628087228 */ /* 0x000fe40000000000 */
[----:B------:R-:W-:Y:S02]  /*0480*/  VIADD R11, R7, 0xfff00000 ;  /* 0xfff00000070b7836 */ /* 0x000fe40000000000 */
[----:B------:R-:W-:-:S04]  /*0490*/  IMAD.MOV.U32 R10, RZ, RZ, R6 ;  /* 0x000000ffff0a7224 */ /* 0x000fc800078e0006 */
[----:B------:R-:W-:-:S08]  /*04a0*/  DFMA R42, R8, -R8, R40 ;  /* 0x80000008082a722b */ /* 0x000fd00000000028 */
[----:B------:R-:W-:Y:S01]  /*04b0*/  DFMA R16, R42, R10, R8 ;  /* 0x0000000a2a10722b */ /* 0x000fe20000000008 */
[----:B------:R-:W-:Y:S10]  /*04c0*/  @!P0 BRA `(.L_x_17) ;  /* 0x0000000000148947 */ /* 0x000ff40003800000 */
[----:B------:R-:W-:Y:S01]  /*04d0*/  IMAD.MOV.U32 R10, RZ, RZ, R6 ;  /* 0x000000ffff0a7224 */ /* 0x000fe200078e0006 */
[----:B------:R-:W-:-:S07]  /*04e0*/  MOV R6, 0x500 ;  /* 0x0000050000067802 */ /* 0x000fce0000000f00 */
[----:B------:R-:W-:Y:S05]  /*04f0*/  CALL.REL.NOINC `($__internal_1_$__cuda_sm20_dsqrt_rn_f64_mediumpath_v1) ;  /* 0x0000001000b47944 */ /* 0x000fea0003c00000 */
[----:B------:R-:W-:Y:S02]  /*0500*/  IMAD.MOV.U32 R16, RZ, RZ, R8 ;  /* 0x000000ffff107224 */ /* 0x000fe400078e0008 */
[----:B------:R-:W-:-:S07]  /*0510*/  IMAD.MOV.U32 R17, RZ, RZ, R9 ;  /* 0x000000ffff117224 */ /* 0x000fce00078e0009 */
.L_x_17:
[----:B------:R-:W-:Y:S05]  /*0520*/  BSYNC.RECONVERGENT B3 ;  /* 0x0000000000037941 */ /* 0x000fea0003800200 */
.L_x_16:
[----:B------:R-:W-:Y:S01]  /*0530*/  DADD R28, -R36, R28 ;  /* 0x00000000241c7229 */ /* 0x000fe2000000011c */
[----:B------:R-:W-:Y:S01]  /*0540*/  BSSY.RECONVERGENT B3, `(.L_x_18) ;  /* 0x0000025000037945 */ /* 0x000fe20003800200 */
[C---:B------:R-:W-:Y:S02]  /*0550*/  DADD R26, -R32.reuse, R26 ;  /* 0x00000000201a7229 */ /* 0x040fe4000000011a */
[----:B------:R-:W-:Y:S02]  /*0560*/  DADD R24, -R32, R24 ;  /* 0x0000000020187229 */ /* 0x000fe40000000118 */
[----:B------:R-:W-:Y:S02]  /*0570*/  DADD R22, -R36, R22 ;  /* 0x0000000024167229 */ /* 0x000fe40000000116 */
[----:B------:R-:W-:Y:S02]  /*0580*/  DADD R20, -R34, R20 ;  /* 0x0000000022147229 */ /* 0x000fe40000000114 */
[----:B------:R-:W-:-:S02]  /*0590*/  DMUL R8, R28, R26 ;  /* 0x0000001a1c087228 */ /* 0x000fc40000000000 */
[----:B------:R-:W-:Y:S02]  /*05a0*/  DADD R18, -R34, R18 ;  /* 0x0000000022127229 */ /* 0x000fe40000000112 */
[----:B------:R-:W-:Y:S02]  /*05b0*/  DMUL R16, R16, 0.5 ;  /* 0x3fe0000010107828 */ /* 0x000fe40000000000 */
[C---:B------:R-:W-:Y:S02]  /*05c0*/  DMUL R6, R24.reuse, R20 ;  /* 0x0000001418067228 */ /* 0x040fe40000000000 */
[-C--:B------:R-:W-:Y:S02]  /*05d0*/  DFMA R8, R24, R22.reuse, -R8 ;  /* 0x000000161808722b */ /* 0x080fe40000000808 */
[----:B------:R-:W-:-:S04]  /*05e0*/  DMUL R10, R18, R22 ;  /* 0x00000016120a7228 */ /* 0x000fc80000000000 */
[----:B------:R-:W-:Y:S02]  /*05f0*/  DFMA R6, R18, R26, -R6 ;  /* 0x0000001a1206722b */ /* 0x000fe40000000806 */
[----:B------:R-:W-:Y:S02]  /*0600*/  DMUL R8, R8, R8 ;  /* 0x0000000808087228 */ /* 0x000fe40000000000 */
[----:B------:R-:W-:-:S06]  /*0610*/  DFMA R10, R28, R20, -R10 ;  /* 0x000000141c0a722b */ /* 0x000fcc000000080a */
[----:B------:R-:W-:-:S08]  /*0620*/  DFMA R8, R6, R6, R8 ;  /* 0x000000060608722b */ /* 0x000fd00000000008 */
[----:B------:R-:W-:Y:S01]  /*0630*/  DFMA R40, R10, R10, R8 ;  /* 0x0000000a0a28722b */ /* 0x000fe20000000008 */
[----:B------:R-:W-:Y:S02]  /*0640*/  IMAD.MOV.U32 R8, RZ, RZ, 0x0 ;  /* 0x00000000ff087424 */ /* 0x000fe400078e00ff */
[----:B------:R-:W-:-:S03]  /*0650*/  IMAD.MOV.U32 R9, RZ, RZ, 0x3fd80000 ;  /* 0x3fd80000ff097424 */ /* 0x000fc600078e00ff */
[----:B------:R-:W0:Y:S04]  /*0660*/  MUFU.RSQ64H R47, R41 ;  /* 0x00000029002f7308 */ /* 0x000e280000001c00 */
[----:B------:R-:W-:-:S04]  /*0670*/  IADD3 R46, PT, PT, R41, -0x3500000, RZ ;  /* 0xfcb00000292e7810 */ /* 0x000fc80007ffe0ff */
[----:B------:R-:W-:Y:S02]  /*0680*/  ISETP.GE.U32.AND P0, PT, R46, 0x7ca00000, PT ;  /* 0x7ca000002e00780c */ /* 0x000fe40003f06070 */
        /* <DEDUP_REMOVED lines=14> */
[----:B------:R-:W-:Y:S01]  /*0770*/  MOV R14, R8 ;  /* 0x00000008000e7202 */ /* 0x000fe20000000f00 */
[----:B------:R-:W-:-:S07]  /*0780*/  IMAD.MOV.U32 R15, RZ, RZ, R9 ;  /* 0x000000ffff0f7224 */ /* 0x000fce00078e0009 */
.L_x_19:
[----:B------:R-:W-:Y:S05]  /*0790*/  BSYNC.RECONVERGENT B3 ;  /* 0x0000000000037941 */ /* 0x000fea0003800200 */
.L_x_18:
[----:B------:R-:W-:Y:S01]  /*07a0*/  DADD R12, -R32, R12 ;  /* 0x00000000200c7229 */ /* 0x000fe2000000010c */
[----:B------:R-:W-:Y:S01]  /*07b0*/  BSSY.RECONVERGENT B3, `(.L_x_20) ;  /* 0x0000021000037945 */ /* 0x000fe20003800200 */
[----:B------:R-:W-:Y:S02]  /*07c0*/  DADD R44, -R36, R44 ;  /* 0x00000000242c7229 */ /* 0x000fe4000000012c */
[----:B------:R-:W-:-:S04]  /*07d0*/  DADD R30, -R34, R30 ;  /* 0x00000000221e7229 */ /* 0x000fc8000000011e */
[----:B------:R-:W-:Y:S02]  /*07e0*/  DMUL R8, R28, R12 ;  /* 0x0000000c1c087228 */ /* 0x000fe40000000000 */
[----:B------:R-:W-:Y:S02]  /*07f0*/  DMUL R10, R18, R44 ;  /* 0x0000002c120a7228 */ /* 0x000fe40000000000 */
[----:B------:R-:W-:-:S04]  /*0800*/  DMUL R6, R24, R30 ;  /* 0x0000001e18067228 */ /* 0x000fc80000000000 */
[----:B------:R-:W-:Y:S02]  /*0810*/  DFMA R8, R24, R44, -R8 ;  /* 0x0000002c1808722b */ /* 0x000fe40000000808 */
[----:B------:R-:W-:Y:S02]  /*0820*/  DFMA R10, R28, R30, -R10 ;  /* 0x0000001e1c0a722b */ /* 0x000fe4000000080a */
[----:B------:R-:W-:-:S04]  /*0830*/  DFMA R6, R18, R12, -R6 ;  /* 0x0000000c1206722b */ /* 0x000fc80000000806 */
[----:B------:R-:W-:-:S08]  /*0840*/  DMUL R8, R8, R8 ;  /* 0x0000000808087228 */ /* 0x000fd00000000000 */
[----:B------:R-:W-:-:S08]  /*0850*/  DFMA R8, R6, R6, R8 ;  /* 0x000000060608722b */ /* 0x000fd00000000008 */
[----:B------:R-:W-:Y:S01]  /*0860*/  DFMA R40, R10, R10, R8 ;  /* 0x0000000a0a28722b */ /* 0x000fe20000000008 */
[----:B------:R-:W-:Y:S02]  /*0870*/  IMAD.MOV.U32 R8, RZ, RZ, 0x0 ;  /* 0x00000000ff087424 */ /* 0x000fe400078e00ff */
[----:B------:R-:W-:-:S03]  /*0880*/  IMAD.MOV.U32 R9, RZ, RZ, 0x3fd80000 ;  /* 0x3fd80000ff097424 */ /* 0x000fc600078e00ff */
        /* <DEDUP_REMOVED lines=9> */
[----:B------:R-:W-:Y:S01]  /*0920*/  VIADD R11, R19, 0xfff00000 ;  /* 0xfff00000130b7836 */ /* 0x000fe20000000000 */
[----:B------:R-:W-:-:S05]  /*0930*/  MOV R10, R18 ;  /* 0x00000012000a7202 */ /* 0x000fca0000000f00 */
        /* <DEDUP_REMOVED lines=8> */
.L_x_21:
[----:B------:R-:W-:Y:S05]  /*09c0*/  BSYNC.RECONVERGENT B3 ;  /* 0x0000000000037941 */ /* 0x000fea0003800200 */
.L_x_20:
[----:B------:R-:W-:Y:S01]  /*09d0*/  DMUL R10, R22, R12 ;  /* 0x0000000c160a7228 */ /* 0x000fe20000000000 */
[----:B------:R-:W-:Y:S01]  /*09e0*/  BSSY.RECONVERGENT B3, `(.L_x_22) ;  /* 0x000001f000037945 */ /* 0x000fe20003800200 */
[----:B------:R-:W-:-:S06]  /*09f0*/  DMUL R8, R26, R30 ;  /* 0x0000001e1a087228 */ /* 0x000fcc0000000000 */
[-C--:B------:R-:W-:Y:S02]  /*0a00*/  DFMA R10, R26, R44.reuse, -R10 ;  /* 0x0000002c1a0a722b */ /* 0x080fe4000000080a */
[C---:B------:R-:W-:Y:S02]  /*0a10*/  DMUL R44, R20.reuse, R44 ;  /* 0x0000002c142c7228 */ /* 0x040fe40000000000 */
[----:B------:R-:W-:Y:S02]  /*0a20*/  DFMA R8, R20, R12, -R8 ;  /* 0x0000000c1408722b */ /* 0x000fe40000000808 */
[----:B------:R-:W-:Y:S02]  /*0a30*/  DMUL R12, R6, 0.5 ;  /* 0x3fe00000060c7828 */ /* 0x000fe40000000000 */
[----:B------:R-:W-:Y:S02]  /*0a40*/  DMUL R10, R10, R10 ;  /* 0x0000000a0a0a7228 */ /* 0x000fe40000000000 */
[----:B------:R-:W-:-:S06]  /*0a50*/  DFMA R44, R22, R30, -R44 ;  /* 0x0000001e162c722b */ /* 0x000fcc000000082c */
[----:B------:R-:W-:-:S08]  /*0a60*/  DFMA R10, R8, R8, R10 ;  /* 0x00000008080a722b */ /* 0x000fd0000000000a */
[----:B------:R-:W-:Y:S01]  /*0a70*/  DFMA R40, R44, R44, R10 ;  /* 0x0000002c2c28722b */ /* 0x000fe2000000000a */
[----:B------:R-:W-:Y:S01]  /*0a80*/  IMAD.MOV.U32 R10, RZ, RZ, 0x0 ;  /* 0x00000000ff0a7424 */ /* 0x000fe200078e00ff */
[----:B------:R-:W-:-:S04]  /*0a90*/  MOV R11, 0x3fd80000 ;  /* 0x3fd80000000b7802 */ /* 0x000fc80000000f00 */
        /* <DEDUP_REMOVED lines=15> */
[----:B------:R-:W-:Y:S01]  /*0b90*/  MOV R6, 0xbd0 ;  /* 0x00000bd000067802 */ /* 0x000fe20000000f00 */
[----:B------:R-:W-:Y:S02]  /*0ba0*/  IMAD.MOV.U32 R8, RZ, RZ, R20 ;  /* 0x000000ffff087224 */ /* 0x000fe400078e0014 */
[----:B------:R-:W-:-:S07]  /*0bb0*/  IMAD.MOV.U32 R9, RZ, RZ, R21 ;  /* 0x000000ffff097224 */ /* 0x000fce00078e0015 */
[----:B------:R-:W-:Y:S05]  /*0bc0*/  CALL.REL.NOINC `($__internal_1_$__cuda_sm20_dsqrt_rn_f64_mediumpath_v1) ;  /* 0x0000000c00007944 */ /* 0x000fea0003c00000 */
.L_x_23:
[----:B------:R-:W-:Y:S05]  /*0bd0*/  BSYNC.RECONVERGENT B3 ;  /* 0x0000000000037941 */ /* 0x000fea0003800200 */
.L_x_22:
[----:B------:R-:W-:Y:S01]  /*0be0*/  DFMA R12, R14, 0.5, R12 ;  /* 0x3fe000000e0c782b */ /* 0x000fe2000000000c */
[----:B------:R-:W-:Y:S07]  /*0bf0*/  BSSY.RECONVERGENT B3, `(.L_x_24) ;  /* 0x0000017000037945 */ /* 0x000fee0003800200 */
[----:B------:R-:W-:Y:S01]  /*0c00*/  DFMA R40, R8, 0.5, R12 ;  /* 0x3fe000000828782b */ /* 0x000fe2000000000c */
        /* <DEDUP_REMOVED lines=16> */
[----:B------:R-:W-:Y:S02]  /*0d10*/  MOV R10, R6 ;  /* 0x00000006000a7202 */ /* 0x000fe40000000f00 */
[----:B------:R-:W-:-:S07]  /*0d20*/  MOV R6, 0xd40 ;  /* 0x00000d4000067802 */ /* 0x000fce0000000f00 */
[----:B------:R-:W-:Y:S05]  /*0d30*/  CALL.REL.NOINC `($__internal_1_$__cuda_sm20_dsqrt_rn_f64_mediumpath_v1) ;  /* 0x0000000800a47944 */ /* 0x000fea0003c00000 */
[----:B------:R-:W-:Y:S02]  /*0d40*/  IMAD.MOV.U32 R12, RZ, RZ, R8 ;  /* 0x000000ffff0c7224 */ /* 0x000fe400078e0008 */
[----:B------:R-:W-:-:S07]  /*0d50*/  IMAD.MOV.U32 R13, RZ, RZ, R9 ;  /* 0x000000ffff0d7224 */ /* 0x000fce00078e0009 */
.L_x_25:
[----:B------:R-:W-:Y:S05]  /*0d60*/  BSYNC.RECONVERGENT B3 ;  /* 0x0000000000037941 */ /* 0x000fea0003800200 */
.L_x_24:
[----:B------:R-:W0:Y:S01]  /*0d70*/  MUFU.RSQ64H R47, R17 ;  /* 0x00000011002f7308 */ /* 0x000e220000001c00 */
[----:B------:R-:W-:Y:S01]  /*0d80*/  VIADD R46, R17, 0xfcb00000 ;  /* 0xfcb00000112e7836 */ /* 0x000fe20000000000 */
[----:B------:R-:W-:Y:S01]  /*0d90*/  MOV R9, 0x3fd80000 ;  /* 0x3fd8000000097802 */ /* 0x000fe20000000f00 */
[----:B------:R-:W-:Y:S01]  /*0da0*/  IMAD.MOV.U32 R8, RZ, RZ, 0x0 ;  /* 0x00000000ff087424 */ /* 0x000fe200078e00ff */
[----:B------:R-:W-:Y:S02]  /*0db0*/  BSSY.RECONVERGENT B3, `(.L_x_26) ;  /* 0x0000014000037945 */ /* 0x000fe40003800200 */
        /* <DEDUP_REMOVED lines=13> */
[----:B------:R-:W-:Y:S01]  /*0e90*/  MOV R41, R17 ;  /* 0x0000001100297202 */ /* 0x000fe20000000f00 */
[----:B------:R-:W-:Y:S01]  /*0ea0*/  IMAD.MOV.U32 R40, RZ, RZ, R16 ;  /* 0x000000ffff287224 */ /* 0x000fe200078e0010 */
[----:B------:R-:W-:Y:S01]  /*0eb0*/  MOV R6, 0xef0 ;  /* 0x00000ef000067802 */ /* 0x000fe20000000f00 */
[----:B------:R-:W-:Y:S02]  /*0ec0*/  IMAD.MOV.U32 R8, RZ, RZ, R14 ;  /* 0x000000ffff087224 */ /* 0x000fe400078e000e */
[----:B------:R-:W-:-:S07]  /*0ed0*/  IMAD.MOV.U32 R9, RZ, RZ, R15 ;  /* 0x000000ffff097224 */ /* 0x000fce00078e000f */
[----:B------:R-:W-:Y:S05]  /*0ee0*/  CALL.REL.NOINC `($__internal_1_$__cuda_sm20_dsqrt_rn_f64_mediumpath_v1) ;  /* 0x0000000800387944 */ /* 0x000fea0003c00000 */
.L_x_27:
[----:B------:R-:W-:Y:S05]  /*0ef0*/  BSYNC.RECONVERGENT B3 ;  /* 0x0000000000037941 */ /* 0x000fea0003800200 */
.L_x_26:
[----:B------:R-:W0:Y:S01]  /*0f00*/  MUFU.RCP64H R7, R9 ;  /* 0x0000000900077308 */ /* 0x000e220000001800 */
[----:B------:R-:W-:Y:S01]  /*0f10*/  IMAD.MOV.U32 R6, RZ, RZ, 0x1 ;  /* 0x00000001ff067424 */ /* 0x000fe200078e00ff */
[----:B------:R-:W-:Y:S01]  /*0f20*/  FSETP.GEU.AND P1, PT, |R13|, 6.5827683646048100446e-37, PT ;  /* 0x036000000d00780b */ /* 0x000fe20003f2e200 */
[----:B------:R-:W-:Y:S04]  /*0f30*/  BSSY.RECONVERGENT B3, `(.L_x_28) ;  /* 0x0000010000037945 */ /* 0x000fe80003800200 */
[----:B0-----:R-:W-:-:S08]  /*0f40*/  DFMA R10, R6, -R8, 1 ;  /* 0x3ff00000060a742b */ /* 0x001fd00000000808 */
[----:B------:R-:W-:-:S08]  /*0f50*/  DFMA R10, R10, R10, R10 ;  /* 0x0000000a0a0a722b */ /* 0x000fd0000000000a */
[----:B------:R-:W-:-:S08]  /*0f60*/  DFMA R10, R6, R10, R6 ;  /* 0x0000000a060a722b */ /* 0x000fd00000000006 */
[----:B------:R-:W-:-:S08]  /*0f70*/  DFMA R6, R10, -R8, 1 ;  /* 0x3ff000000a06742b */ /* 0x000fd00000000808 */
[----:B------:R-:W-:-:S08]  /*0f80*/  DFMA R6, R10, R6, R10 ;  /* 0x000000060a06722b */ /* 0x000fd0000000000a */
[----:B------:R-:W-:-:S08]  /*0f90*/  DMUL R10, R6, R12 ;  /* 0x0000000c060a7228 */ /* 0x000fd00000000000 */
[----:B------:R-:W-:-:S08]  /*0fa0*/  DFMA R14, R10, -R8, R12 ;  /* 0x800000080a0e722b */ /* 0x000fd0000000000c */
[----:B------:R-:W-:-:S10]  /*0fb0*/  DFMA R6, R6, R14, R10 ;  /* 0x0000000e0606722b */ /* 0x000fd4000000000a */
[----:B------:R-:W-:-:S05]  /*0fc0*/  FFMA R5, RZ, R9, R7 ;  /* 0x00000009ff057223 */ /* 0x000fca0000000007 */
[----:B------:R-:W-:-:S13]  /*0fd0*/  FSETP.GT.AND P0, PT, |R5|, 1.469367938527859385e-39, PT ;  /* 0x001000000500780b */ /* 0x000fda0003f04200 */
[----:B------:R-:W-:Y:S05]  /*0fe0*/  @P0 BRA P1, `(.L_x_29) ;  /* 0x0000000000100947 */ /* 0x000fea0000800000 */
[----:B------:R-:W-:Y:S01]  /*0ff0*/  IMAD.MOV.U32 R6, RZ, RZ, R8 ;  /* 0x000000ffff067224 */ /* 0x000fe200078e0008 */
[----:B------:R-:W-:Y:S02]  /*1000*/  MOV R7, R9 ;  /* 0x0000000900077202 */ /* 0x000fe40000000f00 */
[----:B------:R-:W-:-:S07]  /*1010*/  MOV R8, 0x1030 ;  /* 0x0000103000087802 */ /* 0x000fce0000000f00 */
[----:B------:R-:W-:Y:S05]  /*1020*/  CALL.REL.NOINC `($__internal_0_$__cuda_sm20_div_rn_f64_full) ;  /* 0x0000000000747944 */ /* 0x000fea0003c00000 */
.L_x_29:
[----:B------:R-:W-:Y:S05]  /*1030*/  BSYNC.RECONVERGENT B3 ;  /* 0x0000000000037941 */ /* 0x000fea0003800200 */
.L_x_28:
[----:B------:R-:W-:Y:S01]  /*1040*/  DADD R6, R6, -1 ;  /* 0xbff0000006067429 */ /* 0x000fe20000000000 */
[----:B------:R-:W-:Y:S01]  /*1050*/  UMOV UR6, 0xd9d7bdbb ;  /* 0xd9d7bdbb00067882 */ /* 0x000fe20000000000 */
[----:B------:R-:W-:Y:S01]  /*1060*/  UMOV UR7, 0x3ddb7cdf ;  /* 0x3ddb7cdf00077882 */ /* 0x000fe20000000000 */
[----:B------:R-:W-:-:S05]  /*1070*/  VIADD R5, R0, 0x1 ;  /* 0x0000000100057836 */ /* 0x000fca0000000000 */
[----:B------:R-:W-:-:S14]  /*1080*/  DSETP.GTU.AND P0, PT, |R6|, UR6, PT ;  /* 0x0000000606007e2a */ /* 0x000fdc000bf0c200 */
[----:B------:R-:W-:-:S04]  /*1090*/  @P0 IMAD.MOV R5, RZ, RZ, R0 ;  /* 0x000000ffff050224 */ /* 0x000fc800078e0200 */
[----:B------:R-:W-:Y:S02]  /*10a0*/  IMAD R2, R3, R5, R2 ;  /* 0x0000000503027224 */ /* 0x000fe400078e0202 */
[----:B------:R-:W-:Y:S02]  /*10b0*/  IMAD.MOV.U32 R0, RZ, RZ, R5 ;  /* 0x000000ffff007224 */ /* 0x000fe400078e0005 */
[----:B------:R-:W-:-:S05]  /*10c0*/  VIADD R2, R2, 0x1 ;  /* 0x0000000102027836 */ /* 0x000fca0000000000 */
[----:B------:R-:W-:-:S13]  /*10d0*/  ISETP.GE.AND P0, PT, R2, R3, PT ;  /* 0x000000030200720c */ /* 0x000fda0003f06270 */
[----:B------:R-:W-:Y:S05]  /*10e0*/  @!P0 BRA `(.L_x_30) ;  /* 0xfffffff000448947 */ /* 0x000fea000383ffff */
[----:B------:R-:W-:Y:S05]  /*10f0*/  BSYNC.RECONVERGENT B0 ;  /* 0x0000000000007941 */ /* 0x000fea0003800200 */
.L_x_15:
[----:B------:R-:W-:-:S13]  /*1100*/  ISETP.NE.AND P0, PT, R0, RZ, PT ;  /* 0x000000ff0000720c */ /* 0x000fda0003f05270 */
.L_x_14:
[----:B------:R-:W-:Y:S05]  /*1110*/  BSYNC.RECONVERGENT B1 ;  /* 0x0000000000017941 */ /* 0x000fea0003800200 */
.L_x_13:
[----:B------:R-:W0:Y:S01]  /*1120*/  LDCU.64 UR6, c[0x0][0x390] ;  /* 0x00007200ff0677ac */ /* 0x000e220008000a00 */
[----:B------:R-:W1:Y:S01]  /*1130*/  LDC.64 R6, c[0x0][0x398] ;  /* 0x0000e600ff067b82 */ /* 0x000e620000000a00 */
[----:B------:R-:W-:Y:S02]  /*1140*/  SEL R9, RZ, 0x1, !P0 ;  /* 0x00000001ff097807 */ /* 0x000fe40004000000 */
[----:B0-----:R-:W-:-:S04]  /*1150*/  IADD3 R2, P1, PT, R4, UR6, RZ ;  /* 0x0000000604027c10 */ /* 0x001fc8000ff3e0ff */
[----:B------:R-:W-:-:S05]  /*1160*/  LEA.HI.X.SX32 R3, R4, UR7, 0x1, P1 ;  /* 0x0000000704037c11 */ /* 0x000fca00088f0eff */
[----:B------:R0:W-:Y:S04]  /*1170*/  STG.E.U8 desc[UR4][R2.64], R9 ;  /* 0x0000000902007986 */ /* 0x0001e8000c101104 */
[----:B-1----:R0:W5:Y:S02]  /*1180*/  LDG.E R5, desc[UR4][R6.64] ;  /* 0x0000000406057981 */ /* 0x002164000c1e1900 */
.L_x_12:
[----:B------:R-:W-:Y:S05]  /*1190*/  BSYNC.RECONVERGENT B2 ;  /* 0x0000000000027941 */ /* 0x000fea0003800200 */
.L_x_11:
[----:B------:R-:W1:Y:S01]  /*11a0*/  LDCU UR6, c[0x0][0x370] ;  /* 0x00006e00ff0677ac */ /* 0x000e620008000800 */
[----:B0-----:R-:W1:Y:S02]  /*11b0*/  LDC R3, c[0x0][0x360] ;  /* 0x0000d800ff037b82 */ /* 0x001e640000000800 */
[----:B-1----:R-:W-:-:S05]  /*11c0*/  IMAD R4, R3, UR6, R4 ;  /* 0x0000000603047c24 */ /* 0x002fca000f8e0204 */
[----:B-----5:R-:W-:-:S13]  /*11d0*/  ISETP.GE.AND P0, PT, R4, R5, PT ;  /* 0x000000050400720c */ /* 0x020fda0003f06270 */
[----:B------:R-:W-:Y:S05]  /*11e0*/  @!P0 BRA `(.L_x_31) ;  /* 0xffffffec00b08947 */ /* 0x000fea000383ffff */
[----:B------:R-:W-:Y:S05]  /*11f0*/  EXIT ;  /* 0x000000000000794d */ /* 0x000fea0003800000 */
        .weak           $__internal_0_$__cuda_sm20_div_rn_f64_full
        .type           $__internal_0_$__cuda_sm20_div_rn_f64_full,@function
        .size           $__internal_0_$__cuda_sm20_div_rn_f64_full,($__internal_1_$__cuda_sm20_dsqrt_rn_f64_mediumpath_v1 - $__internal_0_$__cuda_sm20_div_rn_f64_full)
$__internal_0_$__cuda_sm20_div_rn_f64_full:
[C---:B------:R-:W-:Y:S01]  /*1200*/  FSETP.GEU.AND P0, PT, |R7|.reuse, 1.469367938527859385e-39, PT ;  /* 0x001000000700780b */ /* 0x040fe20003f0e200 */
[----:B------:R-:W-:Y:S01]  /*1210*/  IMAD.MOV.U32 R14, RZ, RZ, 0x1 ;  /* 0x00000001ff0e7424 */ /* 0x000fe200078e00ff */
[----:B------:R-:W-:Y:S01]  /*1220*/  LOP3.LUT R10, R7, 0x800fffff, RZ, 0xc0, !PT ;  /* 0x800fffff070a7812 */ /* 0x000fe200078ec0ff */
[----:B------:R-:W-:Y:S01]  /*1230*/  IMAD.MOV.U32 R23, RZ, RZ, 0x1ca00000 ;  /* 0x1ca00000ff177424 */ /* 0x000fe200078e00ff */
[C---:B------:R-:W-:Y:S01]  /*1240*/  FSETP.GEU.AND P2, PT, |R13|.reuse, 1.469367938527859385e-39, PT ;  /* 0x001000000d00780b */ /* 0x040fe20003f4e200 */
[----:B------:R-:W-:Y:S01]  /*1250*/  BSSY.RECONVERGENT B4, `(.L_x_32) ;  /* 0x0000053000047945 */ /* 0x000fe20003800200 */
[----:B------:R-:W-:Y:S02]  /*1260*/  LOP3.LUT R11, R10, 0x3ff00000, RZ, 0xfc, !PT ;  /* 0x3ff000000a0b7812 */ /* 0x000fe400078efcff */
[----:B------:R-:W-:Y:S02]  /*1270*/  MOV R10, R6 ;  /* 0x00000006000a7202 */ /* 0x000fe40000000f00 */
[----:B------:R-:W-:-:S02]  /*1280*/  LOP3.LUT R5, R13, 0x7ff00000, RZ, 0xc0, !PT ;  /* 0x7ff000000d057812 */ /* 0x000fc400078ec0ff */
[----:B------:R-:W-:Y:S01]  /*1290*/  LOP3.LUT R24, R7, 0x7ff00000, RZ, 0xc0, !PT ;  /* 0x7ff0000007187812 */ /* 0x000fe200078ec0ff */
[----:B------:R-:W-:Y:S01]  /*12a0*/  @!P0 DMUL R10, R6, 8.98846567431157953865e+307 ;  /* 0x7fe00000060a8828 */ /* 0x000fe20000000000 */
[----:B------:R-:W-:Y:S02]  /*12b0*/  MOV R22, R5 ;  /* 0x0000000500167202 */ /* 0x000fe40000000f00 */
[----:B------:R-:W-:Y:S02]  /*12c0*/  ISETP.GE.U32.AND P1, PT, R5, R24, PT ;  /* 0x000000180500720c */ /* 0x000fe40003f26070 */
[----:B------:R-:W-:Y:S01]  /*12d0*/  @!P2 LOP3.LUT R18, R7, 0x7ff00000, RZ, 0xc0, !PT ;  /* 0x7ff000000712a812 */ /* 0x000fe200078ec0ff */
[----:B------:R-:W0:Y:S03]  /*12e0*/  MUFU.RCP64H R15, R11 ;  /* 0x0000000b000f7308 */ /* 0x000e260000001800 */
[----:B------:R-:W-:-:S04]  /*12f0*/  @!P2 ISETP.GE.U32.AND P3, PT, R5, R18, PT ;  /* 0x000000120500a20c */ /* 0x000fc80003f66070 */
[----:B------:R-:W-:-:S04]  /*1300*/  @!P2 SEL R9, R23, 0x63400000, !P3 ;  /* 0x634000001709a807 */ /* 0x000fc80005800000 */
[----:B------:R-:W-:Y:S01]  /*1310*/  @!P2 LOP3.LUT R9, R9, 0x80000000, R13, 0xf8, !PT ;  /* 0x800000000909a812 */ /* 0x000fe200078ef80d */
[----:B0-----:R-:W-:-:S08]  /*1320*/  DFMA R16, R14, -R10, 1 ;  /* 0x3ff000000e10742b */ /* 0x001fd0000000080a */
[----:B------:R-:W-:-:S08]  /*1330*/  DFMA R16, R16, R16, R16 ;  /* 0x000000101010722b */ /* 0x000fd00000000010 */
[----:B------:R-:W-:Y:S01]  /*1340*/  DFMA R18, R14, R16, R14 ;  /* 0x000000100e12722b */ /* 0x000fe2000000000e */
[----:B------:R-:W-:Y:S01]  /*1350*/  SEL R15, R23, 0x63400000, !P1 ;  /* 0x63400000170f7807 */ /* 0x000fe20004800000 */
[----:B------:R-:W-:Y:S01]  /*1360*/  IMAD.MOV.U32 R14, RZ, RZ, R12 ;  /* 0x000000ffff0e7224 */ /* 0x000fe200078e000c */
[----:B------:R-:W-:Y:S01]  /*1370*/  @!P2 LOP3.LUT R17, R9, 0x100000, RZ, 0xfc, !PT ;  /* 0x001000000911a812 */ /* 0x000fe200078efcff */
[----:B------:R-:W-:Y:S01]  /*1380*/  @!P2 IMAD.MOV.U32 R16, RZ, RZ, RZ ;  /* 0x000000ffff10a224 */ /* 0x000fe200078e00ff */
[----:B------:R-:W-:Y:S01]  /*1390*/  LOP3.LUT R15, R15, 0x800fffff, R13, 0xf8, !PT ;  /* 0x800fffff0f0f7812 */ /* 0x000fe200078ef80d */
[----:B------:R-:W-:Y:S02]  /*13a0*/  IMAD.MOV.U32 R9, RZ, RZ, R24 ;  /* 0x000000ffff097224 */ /* 0x000fe400078e0018 */
[----:B------:R-:W-:Y:S01]  /*13b0*/  DFMA R20, R18, -R10, 1 ;  /* 0x3ff000001214742b */ /* 0x000fe2000000080a */
[----:B------:R-:W-:Y:S02]  /*13c0*/  @!P0 LOP3.LUT R9, R11, 0x7ff00000, RZ, 0xc0, !PT ;  /* 0x7ff000000b098812 */ /* 0x000fe400078ec0ff */
[----:B------:R-:W-:-:S03]  /*13d0*/  @!P2 DFMA R14, R14, 2, -R16 ;  /* 0x400000000e0ea82b */ /* 0x000fc60000000810 */
[----:B------:R-:W-:Y:S02]  /*13e0*/  VIADD R25, R9, 0xffffffff ;  /* 0xffffffff09197836 */ /* 0x000fe40000000000 */
[----:B------:R-:W-:-:S05]  /*13f0*/  DFMA R18, R18, R20, R18 ;  /* 0x000000141212722b */ /* 0x000fca0000000012 */
[----:B------:R-:W-:-:S03]  /*1400*/  @!P2 LOP3.LUT R22, R15, 0x7ff00000, RZ, 0xc0, !PT ;  /* 0x7ff000000f16a812 */ /* 0x000fc600078ec0ff */
[----:B------:R-:W-:Y:S02]  /*1410*/  DMUL R16, R18, R14 ;  /* 0x0000000e12107228 */ /* 0x000fe40000000000 */
[----:B------:R-:W-:-:S05]  /*1420*/  VIADD R24, R22, 0xffffffff ;  /* 0xffffffff16187836 */ /* 0x000fca0000000000 */
[----:B------:R-:W-:Y:S01]  /*1430*/  ISETP.GT.U32.AND P0, PT, R24, 0x7feffffe, PT ;  /* 0x7feffffe1800780c */ /* 0x000fe20003f04070 */
[----:B------:R-:W-:-:S03]  /*1440*/  DFMA R20, R16, -R10, R14 ;  /* 0x8000000a1014722b */ /* 0x000fc6000000000e */
[----:B------:R-:W-:-:S05]  /*1450*/  ISETP.GT.U32.OR P0, PT, R25, 0x7feffffe, P0 ;  /* 0x7feffffe1900780c */ /* 0x000fca0000704470 */
[----:B------:R-:W-:-:S08]  /*1460*/  DFMA R18, R18, R20, R16 ;  /* 0x000000141212722b */ /* 0x000fd00000000010 */
[----:B------:R-:W-:Y:S05]  /*1470*/  @P0 BRA `(.L_x_33) ;  /* 0x00000000006c0947 */ /* 0x000fea0003800000 */
[----:B------:R-:W-:-:S04]  /*1480*/  LOP3.LUT R12, R7, 0x7ff00000, RZ, 0xc0, !PT ;  /* 0x7ff00000070c7812 */ /* 0x000fc800078ec0ff */
[CC--:B------:R-:W-:Y:S02]  /*1490*/  VIADDMNMX R9, R5.reuse, -R12.reuse, 0xb9600000, !PT ;  /* 0xb960000005097446 */ /* 0x0c0fe4000780090c */
[----:B------:R-:W-:Y:S02]  /*14a0*/  ISETP.GE.U32.AND P0, PT, R5, R12, PT ;  /* 0x0000000c0500720c */ /* 0x000fe40003f06070 */
[----:B------:R-:W-:Y:S02]  /*14b0*/  VIMNMX R9, PT, PT, R9, 0x46a00000, PT ;  /* 0x46a0000009097848 */ /* 0x000fe40003fe0100 */
[----:B------:R-:W-:-:S05]  /*14c0*/  SEL R12, R23, 0x63400000, !P0 ;  /* 0x63400000170c7807 */ /* 0x000fca0004000000 */
[----:B------:R-:W-:Y:S02]  /*14d0*/  IMAD.IADD R9, R9, 0x1, -R12 ;  /* 0x0000000109097824 */ /* 0x000fe400078e0a0c */
[----:B------:R-:W-:-:S03]  /*14e0*/  IMAD.MOV.U32 R12, RZ, RZ, RZ ;  /* 0x000000ffff0c7224 */ /* 0x000fc600078e00ff */
[----:B------:R-:W-:-:S06]  /*14f0*/  IADD3 R13, PT, PT, R9, 0x7fe00000, RZ ;  /* 0x7fe00000090d7810 */ /* 0x000fcc0007ffe0ff */
[----:B------:R-:W-:-:S10]  /*1500*/  DMUL R16, R18, R12 ;  /* 0x0000000c12107228 */ /* 0x000fd40000000000 */
[----:B------:R-:W-:-:S13]  /*1510*/  FSETP.GTU.AND P0, PT, |R17|, 1.469367938527859385e-39, PT ;  /* 0x001000001100780b */ /* 0x000fda0003f0c200 */
[----:B------:R-:W-:Y:S05]  /*1520*/  @P0 BRA `(.L_x_34) ;  /* 0x0000000000940947 */ /* 0x000fea0003800000 */
[----:B------:R-:W-:Y:S01]  /*1530*/  DFMA R10, R18, -R10, R14 ;  /* 0x8000000a120a722b */ /* 0x000fe2000000000e */
[----:B------:R-:W-:-:S09]  /*1540*/  IMAD.MOV.U32 R12, RZ, RZ, RZ ;  /* 0x000000ffff0c7224 */ /* 0x000fd200078e00ff */
[C---:B------:R-:W-:Y:S02]  /*1550*/  FSETP.NEU.AND P0, PT, R11.reuse, RZ, PT ;  /* 0x000000ff0b00720b */ /* 0x040fe40003f0d000 */
[----:B------:R-:W-:-:S04]  /*1560*/  LOP3.LUT R5, R11, 0x80000000, R7, 0x48, !PT ;  /* 0x800000000b057812 */ /* 0x000fc800078e4807 */
[----:B------:R-:W-:-:S07]  /*1570*/  LOP3.LUT R13, R5, R13, RZ, 0xfc, !PT ;  /* 0x0000000d050d7212 */ /* 0x000fce00078efcff */
[----:B------:R-:W-:Y:S05]  /*1580*/  @!P0 BRA `(.L_x_34) ;  /* 0x00000000007c8947 */ /* 0x000fea0003800000 */
[----:B------:R-:W-:Y:S01]  /*1590*/  IMAD.MOV R7, RZ, RZ, -R9 ;  /* 0x000000ffff077224 */ /* 0x000fe200078e0a09 */
[----:B------:R-:W-:Y:S01]  /*15a0*/  DMUL.RP R12, R18, R12 ;  /* 0x0000000c120c7228 */ /* 0x000fe20000008000 */
[----:B------:R-:W-:-:S06]  /*15b0*/  IMAD.MOV.U32 R6, RZ, RZ, RZ ;  /* 0x000000ffff067224 */ /* 0x000fcc00078e00ff */
[----:B------:R-:W-:-:S03]  /*15c0*/  DFMA R6, R16, -R6, R18 ;  /* 0x800000061006722b */ /* 0x000fc60000000012 */
[----:B------:R-:W-:-:S03]  /*15d0*/  LOP3.LUT R5, R13, R5, RZ, 0x3c, !PT ;  /* 0x000000050d057212 */ /* 0x000fc600078e3cff */
[----:B------:R-:W-:-:S04]  /*15e0*/  IADD3 R6, PT, PT, -R9, -0x43300000, RZ ;  /* 0xbcd0000009067810 */ /* 0x000fc80007ffe1ff */
[----:B------:R-:W-:-:S04]  /*15f0*/  FSETP.NEU.AND P0, PT, |R7|, R6, PT ;  /* 0x000000060700720b */ /* 0x000fc80003f0d200 */
[----:B------:R-:W-:Y:S02]  /*1600*/  FSEL R16, R12, R16, !P0 ;  /* 0x000000100c107208 */ /* 0x000fe40004000000 */
[----:B------:R-:W-:Y:S01]  /*1610*/  FSEL R17, R5, R17, !P0 ;  /* 0x0000001105117208 */ /* 0x000fe20004000000 */
[----:B------:R-:W-:Y:S06]  /*1620*/  BRA `(.L_x_34) ;  /* 0x0000000000547947 */ /* 0x000fec0003800000 */
.L_x_33:
[----:B------:R-:W-:-:S14]  /*1630*/  DSETP.NAN.AND P0, PT, R12, R12, PT ;  /* 0x0000000c0c00722a */ /* 0x000fdc0003f08000 */
[----:B------:R-:W-:Y:S05]  /*1640*/  @P0 BRA `(.L_x_35) ;  /* 0x0000000000440947 */ /* 0x000fea0003800000 */
[----:B------:R-:W-:-:S14]  /*1650*/  DSETP.NAN.AND P0, PT, R6, R6, PT ;  /* 0x000000060600722a */ /* 0x000fdc0003f08000 */
[----:B------:R-:W-:Y:S05]  /*1660*/  @P0 BRA `(.L_x_36) ;  /* 0x0000000000300947 */ /* 0x000fea0003800000 */
[----:B------:R-:W-:Y:S01]  /*1670*/  ISETP.NE.AND P0, PT, R22, R9, PT ;  /* 0x000000091600720c */ /* 0x000fe20003f05270 */
[----:B------:R-:W-:Y:S01]  /*1680*/  IMAD.MOV.U32 R17, RZ, RZ, -0x80000 ;  /* 0xfff80000ff117424 */ /* 0x000fe200078e00ff */
[----:B------:R-:W-:-:S11]  /*1690*/  MOV R16, 0x0 ;  /* 0x0000000000107802 */ /* 0x000fd60000000f00 */
[----:B------:R-:W-:Y:S05]  /*16a0*/  @!P0 BRA `(.L_x_34) ;  /* 0x0000000000348947 */ /* 0x000fea0003800000 */
[----:B------:R-:W-:Y:S02]  /*16b0*/  ISETP.NE.AND P0, PT, R22, 0x7ff00000, PT ;  /* 0x7ff000001600780c */ /* 0x000fe40003f05270 */
[----:B------:R-:W-:Y:S02]  /*16c0*/  LOP3.LUT R17, R13, 0x80000000, R7, 0x48, !PT ;  /* 0x800000000d117812 */ /* 0x000fe400078e4807 */
[----:B------:R-:W-:-:S13]  /*16d0*/  ISETP.EQ.OR P0, PT, R9, RZ, !P0 ;  /* 0x000000ff0900720c */ /* 0x000fda0004702670 */
[----:B------:R-:W-:Y:S01]  /*16e0*/  @P0 LOP3.LUT R5, R17, 0x7ff00000, RZ, 0xfc, !PT ;  /* 0x7ff0000011050812 */ /* 0x000fe200078efcff */
[----:B------:R-:W-:Y:S02]  /*16f0*/  @!P0 IMAD.MOV.U32 R16, RZ, RZ, RZ ;  /* 0x000000ffff108224 */ /* 0x000fe400078e00ff */
[----:B------:R-:W-:Y:S02]  /*1700*/  @P0 IMAD.MOV.U32 R16, RZ, RZ, RZ ;  /* 0x000000ffff100224 */ /* 0x000fe400078e00ff */
[----:B------:R-:W-:Y:S01]  /*1710*/  @P0 IMAD.MOV.U32 R17, RZ, RZ, R5 ;  /* 0x000000ffff110224 */ /* 0x000fe200078e0005 */
[----:B------:R-:W-:Y:S06]  /*1720*/  BRA `(.L_x_34) ;  /* 0x0000000000147947 */ /* 0x000fec0003800000 */
.L_x_36:
[----:B------:R-:W-:Y:S02]  /*1730*/  LOP3.LUT R17, R7, 0x80000, RZ, 0xfc, !PT ;  /* 0x0008000007117812 */ /* 0x000fe400078efcff */
[----:B------:R-:W-:Y:S01]  /*1740*/  MOV R16, R6 ;  /* 0x0000000600107202 */ /* 0x000fe20000000f00 */
[----:B------:R-:W-:Y:S06]  /*1750*/  BRA `(.L_x_34) ;  /* 0x0000000000087947 */ /* 0x000fec0003800000 */
.L_x_35:
[----:B------:R-:W-:Y:S01]  /*1760*/  LOP3.LUT R17, R13, 0x80000, RZ, 0xfc, !PT ;  /* 0x000800000d117812 */ /* 0x000fe200078efcff */
[----:B------:R-:W-:-:S07]  /*1770*/  IMAD.MOV.U32 R16, RZ, RZ, R12 ;  /* 0x000000ffff107224 */ /* 0x000fce00078e000c */
.L_x_34:
[----:B------:R-:W-:Y:S05]  /*1780*/  BSYNC.RECONVERGENT B4 ;  /* 0x0000000000047941 */ /* 0x000fea0003800200 */
.L_x_32:
[----:B------:R-:W-:Y:S02]  /*1790*/  IMAD.MOV.U32 R9, RZ, RZ, 0x0 ;  /* 0x00000000ff097424 */ /* 0x000fe400078e00ff */
[----:B------:R-:W-:Y:S02]  /*17a0*/  IMAD.MOV.U32 R6, RZ, RZ, R16 ;  /* 0x000000ffff067224 */ /* 0x000fe400078e0010 */
[----:B------:R-:W-:Y:S01]  /*17b0*/  IMAD.MOV.U32 R7, RZ, RZ, R17 ;  /* 0x000000ffff077224 */ /* 0x000fe200078e0011 */
[----:B------:R-:W-:Y:S06]  /*17c0*/  RET.REL.NODEC R8 `(_Z12IsInPlaneGPUP3RayP8TrianglePbPiS4_P4Cube) ;  /* 0xffffffe8080c7950 */ /* 0x000fec0003c3ffff */
        .weak           $__internal_1_$__cuda_sm20_dsqrt_rn_f64_mediumpath_v1
        .type           $__internal_1_$__cuda_sm20_dsqrt_rn_f64_mediumpath_v1,@function
        .size           $__internal_1_$__cuda_sm20_dsqrt_rn_f64_mediumpath_v1,(.L_x_81 - $__internal_1_$__cuda_sm20_dsqrt_rn_f64_mediumpath_v1)
$__internal_1_$__cuda_sm20_dsqrt_rn_f64_mediumpath_v1:
[----:B------:R-:W-:Y:S01]  /*17d0*/  ISETP.GE.U32.AND P0, PT, R46, -0x3400000, PT ;  /* 0xfcc000002e00780c */ /* 0x000fe20003f06070 */
[----:B------:R-:W-:-:S12]  /*17e0*/  BSSY.RECONVERGENT B4, `(.L_x_37) ;  /* 0x0000023000047945 */ /* 0x000fd80003800200 */
[----:B------:R-:W-:Y:S05]  /*17f0*/  @!P0 BRA `(.L_x_38) ;  /* 0x0000000000208947 */ /* 0x000fea0003800000 */
[----:B------:R-:W-:-:S10]  /*1800*/  DFMA.RM R10, R42, R10, R8 ;  /* 0x0000000a2a0a722b */ /* 0x000fd40000004008 */
[----:B------:R-:W-:-:S04]  /*1810*/  IADD3 R8, P0, PT, R10, 0x1, RZ ;  /* 0x000000010a087810 */ /* 0x000fc80007f1e0ff */
[----:B------:R-:W-:-:S06]  /*1820*/  IADD3.X R9, PT, PT, RZ, R11, RZ, P0, !PT ;  /* 0x0000000bff097210 */ /* 0x000fcc00007fe4ff */
[----:B------:R-:W-:-:S08]  /*1830*/  DFMA.RP R40, -R10, R8, R40 ;  /* 0x000000080a28722b */ /* 0x000fd00000008128 */
[----:B------:R-:W-:-:S06]  /*1840*/  DSETP.GT.AND P0, PT, R40, RZ, PT ;  /* 0x000000ff2800722a */ /* 0x000fcc0003f04000 */
[----:B------:R-:W-:Y:S02]  /*1850*/  FSEL R8, R8, R10, P0 ;  /* 0x0000000a08087208 */ /* 0x000fe40000000000 */
[----:B------:R-:W-:Y:S01]  /*1860*/  FSEL R9, R9, R11, P0 ;  /* 0x0000000b09097208 */ /* 0x000fe20000000000 */
[----:B------:R-:W-:Y:S06]  /*1870*/  BRA `(.L_x_39) ;  /* 0x0000000000647947 */ /* 0x000fec0003800000 */
.L_x_38:
[----:B------:R-:W-:-:S14]  /*1880*/  DSETP.NE.AND P0, PT, R40, RZ, PT ;  /* 0x000000ff2800722a */ /* 0x000fdc0003f05000 */
[----:B------:R-:W-:Y:S05]  /*1890*/  @!P0 BRA `(.L_x_40) ;  /* 0x0000000000588947 */ /* 0x000fea0003800000 */
[----:B------:R-:W-:-:S13]  /*18a0*/  ISETP.GE.AND P0, PT, R41, RZ, PT ;  /* 0x000000ff2900720c */ /* 0x000fda0003f06270 */
[----:B------:R-:W-:Y:S02]  /*18b0*/  @!P0 IMAD.MOV.U32 R8, RZ, RZ, 0x0 ;  /* 0x00000000ff088424 */ /* 0x000fe400078e00ff */
[----:B------:R-:W-:Y:S01]  /*18c0*/  @!P0 IMAD.MOV.U32 R9, RZ, RZ, -0x80000 ;  /* 0xfff80000ff098424 */ /* 0x000fe200078e00ff */
[----:B------:R-:W-:Y:S06]  /*18d0*/  @!P0 BRA `(.L_x_39) ;  /* 0x00000000004c8947 */ /* 0x000fec0003800000 */
[----:B------:R-:W-:-:S13]  /*18e0*/  ISETP.GT.AND P0, PT, R41, 0x7fefffff, PT ;  /* 0x7fefffff2900780c */ /* 0x000fda0003f04270 */
[----:B------:R-:W-:Y:S05]  /*18f0*/  @P0 BRA `(.L_x_40) ;  /* 0x0000000000400947 */ /* 0x000fea0003800000 */
[----:B------:R-:W-:Y:S01]  /*1900*/  DMUL R42, R40, 8.11296384146066816958e+31 ;  /* 0x46900000282a7828 */ /* 0x000fe20000000000 */
[----:B------:R-:W-:Y:S01]  /*1910*/  IMAD.MOV.U32 R8, RZ, RZ, 0x0 ;  /* 0x00000000ff087424 */ /* 0x000fe200078e00ff */
[----:B------:R-:W-:Y:S01]  /*1920*/  MOV R9, 0x3fd80000 ;  /* 0x3fd8000000097802 */ /* 0x000fe20000000f00 */
[----:B------:R-:W-:-:S03]  /*1930*/  IMAD.MOV.U32 R40, RZ, RZ, RZ ;  /* 0x000000ffff287224 */ /* 0x000fc600078e00ff */
[----:B------:R-:W0:Y:S03]  /*1940*/  MUFU.RSQ64H R41, R43 ;  /* 0x0000002b00297308 */ /* 0x000e260000001c00 */
[----:B0-----:R-:W-:-:S08]  /*1950*/  DMUL R10, R40, R40 ;  /* 0x00000028280a7228 */ /* 0x001fd00000000000 */
[----:B------:R-:W-:-:S08]  /*1960*/  DFMA R10, R42, -R10, 1 ;  /* 0x3ff000002a0a742b */ /* 0x000fd0000000080a */
[----:B------:R-:W-:Y:S02]  /*1970*/  DFMA R8, R10, R8, 0.5 ;  /* 0x3fe000000a08742b */ /* 0x000fe40000000008 */
[----:B------:R-:W-:-:S08]  /*1980*/  DMUL R10, R40, R10 ;  /* 0x0000000a280a7228 */ /* 0x000fd00000000000 */
[----:B------:R-:W-:-:S08]  /*1990*/  DFMA R10, R8, R10, R40 ;  /* 0x0000000a080a722b */ /* 0x000fd00000000028 */
[----:B------:R-:W-:Y:S02]  /*19a0*/  DMUL R8, R42, R10 ;  /* 0x0000000a2a087228 */ /* 0x000fe40000000000 */
[----:B------:R-:W-:-:S06]  /*19b0*/  VIADD R11, R11, 0xfff00000 ;  /* 0xfff000000b0b7836 */ /* 0x000fcc0000000000 */
[----:B------:R-:W-:-:S08]  /*19c0*/  DFMA R40, R8, -R8, R42 ;  /* 0x800000080828722b */ /* 0x000fd0000000002a */
[----:B------:R-:W-:-:S10]  /*19d0*/  DFMA R8, R10, R40, R8 ;  /* 0x000000280a08722b */ /* 0x000fd40000000008 */
[----:B------:R-:W-:Y:S01]  /*19e0*/  VIADD R9, R9, 0xfcb00000 ;  /* 0xfcb0000009097836 */ /* 0x000fe20000000000 */
[----:B------:R-:W-:Y:S06]  /*19f0*/  BRA `(.L_x_39) ;  /* 0x0000000000047947 */ /* 0x000fec0003800000 */
.L_x_40:
[----:B------:R-:W-:-:S11]  /*1a00*/  DADD R8, R40, R40 ;  /* 0x0000000028087229 */ /* 0x000fd60000000028 */
.L_x_39:
[----:B------:R-:W-:Y:S05]  /*1a10*/  BSYNC.RECONVERGENT B4 ;  /* 0x0000000000047941 */ /* 0x000fea0003800200 */
.L_x_37:
[----:B------:R-:W-:-:S04]  /*1a20*/  IMAD.MOV.U32 R7, RZ, RZ, 0x0 ;  /* 0x00000000ff077424 */ /* 0x000fc800078e00ff */
[----:B------:R-:W-:Y:S05]  /*1a30*/  RET.REL.NODEC R6 `(_Z12IsInPlaneGPUP3RayP8TrianglePbPiS4_P4Cube) ;  /* 0xffffffe406707950 */ /* 0x000fea0003c3ffff */
.L_x_41:
        /* <DEDUP_REMOVED lines=12> */
.L_x_81:


//--------------------- .text._Z14ray_tracingGPUP3RayP8TrianglePbPiS4_P4Cube --------------------------
	.section	.text._Z14ray_tracingGPUP3RayP8TrianglePbPiS4_P4Cube,"ax",@progbits
	.align	128
        .global         _Z14ray_tracingGPUP3RayP8TrianglePbPiS4_P4Cube
        .type           _Z14ray_tracingGPUP3RayP8TrianglePbPiS4_P4Cube,@function
        .size           _Z14ray_tracingGPUP3RayP8TrianglePbPiS4_P4Cube,(.L_x_82 - _Z14ray_tracingGPUP3RayP8TrianglePbPiS4_P4Cube)
        .other          _Z14ray_tracingGPUP3RayP8TrianglePbPiS4_P4Cube,@"STO_CUDA_ENTRY STV_DEFAULT"
_Z14ray_tracingGPUP3RayP8TrianglePbPiS4_P4Cube:
.text._Z14ray_tracingGPUP3RayP8TrianglePbPiS4_P4Cube:
        /* <DEDUP_REMOVED lines=11> */
.L_x_52:
        /* <DEDUP_REMOVED lines=11> */
[----:B------:R-:W-:Y:S02]  /*0160*/  PRMT R6, RZ, 0x7610, R6 ;  /* 0x00007610ff067816 */ /* 0x000fe40000000006 */
[----:B--2---:R-:W-:-:S13]  /*0170*/  ISETP.GE.AND P0, PT, R42, 0x1, PT ;  /* 0x000000012a00780c */ /* 0x004fda0003f06270 */
[----:B------:R-:W-:Y:S05]  /*0180*/  @!P0 BRA `(.L_x_45) ;  /* 0x0000000400888947 */ /* 0x000fea0003800000 */
[----:B------:R0:W5:Y:S04]  /*0190*/  LDG.E.64 R4, desc[UR4][R2.64+0x18] ;  /* 0x0000180402047981 */ /* 0x000168000c1e1b00 */
[----:B------:R0:W5:Y:S04]  /*01a0*/  LDG.E.64 R6, desc[UR4][R2.64+0x20] ;  /* 0x0000200402067981 */ /* 0x000168000c1e1b00 */
[----:B------:R0:W5:Y:S04]  /*01b0*/  LDG.E.64 R8, desc[UR4][R2.64+0x28] ;  /* 0x0000280402087981 */ /* 0x000168000c1e1b00 */
[----:B------:R-:W5:Y:S01]  /*01c0*/  LDG.E.64 R10, desc[UR4][R10.64+0x68] ;  /* 0x000068040a0a7981 */ /* 0x000f62000c1e1b00 */
[----:B------:R-:W-:Y:S01]  /*01d0*/  BSSY.RECONVERGENT B2, `(.L_x_46) ;  /* 0x000005c000027945 */ /* 0x000fe20003800200 */
[----:B------:R-:W-:-:S02]  /*01e0*/  IMAD.MOV.U32 R43, RZ, RZ, RZ ;  /* 0x000000ffff2b7224 */ /* 0x000fc400078e00ff */
[----:B------:R-:W-:-:S07]  /*01f0*/  IMAD.MOV.U32 R44, RZ, RZ, RZ ;  /* 0x000000ffff2c7224 */ /* 0x000fce00078e00ff */
.L_x_51:
[----:B-----5:R-:W2:Y:S01]  /*0200*/  LDG.E R13, desc[UR4][R10.64] ;  /* 0x000000040a0d7981 */ /* 0x020ea2000c1e1900 */
[----:B------:R-:W2:Y:S02]  /*0210*/  LDC.64 R30, c[0x0][0x388] ;  /* 0x0000e200ff1e7b82 */ /* 0x000ea40000000a00 */
[----:B--2---:R-:W-:-:S05]  /*0220*/  IMAD.WIDE R30, R13, 0x48, R30 ;  /* 0x000000480d1e7825 */ /* 0x004fca00078e021e */
[----:B------:R-:W2:Y:S04]  /*0230*/  LDG.E.64 R12, desc[UR4][R30.64+0x8] ;  /* 0x000008041e0c7981 */ /* 0x000ea8000c1e1b00 */
[----:B------:R-:W2:Y:S04]  /*0240*/  LDG.E.64 R16, desc[UR4][R30.64+0x38] ;  /* 0x000038041e107981 */ /* 0x000ea8000c1e1b00 */
[----:B------:R-:W3:Y:S04]  /*0250*/  LDG.E.64 R14, desc[UR4][R30.64+0x10] ;  /* 0x000010041e0e7981 */ /* 0x000ee8000c1e1b00 */
[----:B------:R-:W3:Y:S04]  /*0260*/  LDG.E.64 R18, desc[UR4][R30.64+0x40] ;  /* 0x000040041e127981 */ /* 0x000ee8000c1e1b00 */
[----:B------:R-:W4:Y:S04]  /*0270*/  LDG.E.64 R38, desc[UR4][R30.64] ;  /* 0x000000041e267981 */ /* 0x000f28000c1e1b00 */
[----:B------:R-:W4:Y:S04]  /*0280*/  LDG.E.64 R20, desc[UR4][R30.64+0x18] ;  /* 0x000018041e147981 */ /* 0x000f28000c1e1b00 */
[----:B------:R-:W4:Y:S04]  /*0290*/  LDG.E.64 R22, desc[UR4][R30.64+0x30] ;  /* 0x000030041e167981 */ /* 0x000f28000c1e1b00 */
[----:B------:R-:W4:Y:S04]  /*02a0*/  LDG.E.64 R26, desc[UR4][R30.64+0x20] ;  /* 0x000020041e1a7981 */ /* 0x000f28000c1e1b00 */
[----:B------:R-:W4:Y:S01]  /*02b0*/  LDG.E.64 R32, desc[UR4][R30.64+0x28] ;  /* 0x000028041e207981 */ /* 0x000f22000c1e1b00 */
[----:B------:R-:W-:Y:S01]  /*02c0*/  UMOV UR6, 0xd9d7bdbb ;  /* 0xd9d7bdbb00067882 */ /* 0x000fe20000000000 */
[----:B------:R-:W-:Y:S01]  /*02d0*/  UMOV UR7, 0x3ddb7cdf ;  /* 0x3ddb7cdf00077882 */ /* 0x000fe20000000000 */
[----:B------:R-:W-:Y:S01]  /*02e0*/  VIADD R43, R43, 0x1 ;  /* 0x000000012b2b7836 */ /* 0x000fe20000000000 */
[----:B------:R-:W-:Y:S01]  /*02f0*/  BSSY.RECONVERGENT B3, `(.L_x_47) ;  /* 0x0000045000037945 */ /* 0x000fe20003800200 */
[----:B------:R-:W-:-:S03]  /*0300*/  MOV R45, RZ ;  /* 0x000000ff002d7202 */ /* 0x000fc60000000f00 */
[----:B------:R-:W-:Y:S01]  /*0310*/  ISETP.GE.AND P1, PT, R43, R42, PT ;  /* 0x0000002a2b00720c */ /* 0x000fe20003f26270 */
[----:B--2---:R-:W-:Y:S02]  /*0320*/  DADD R16, -R12, R16 ;  /* 0x000000000c107229 */ /* 0x004fe40000000110 */
[----:B---3--:R-:W-:-:S06]  /*0330*/  DADD R18, -R14, R18 ;  /* 0x000000000e127229 */ /* 0x008fcc0000000112 */
[----:B------:R-:W-:Y:S02]  /*0340*/  DMUL R24, R8, R16 ;  /* 0x0000001008187228 */ /* 0x000fe40000000000 */
[----:B----4-:R-:W-:Y:S02]  /*0350*/  DADD R20, -R38, R20 ;  /* 0x0000000026147229 */ /* 0x010fe40000000114 */
[-C--:B------:R-:W-:Y:S02]  /*0360*/  DMUL R28, R4, R18.reuse ;  /* 0x00000012041c7228 */ /* 0x080fe40000000000 */
[----:B------:R-:W-:Y:S02]  /*0370*/  DADD R22, -R38, R22 ;  /* 0x0000000026167229 */ /* 0x000fe40000000116 */
[----:B------:R-:W-:Y:S02]  /*0380*/  DFMA R24, R6, R18, -R24 ;  /* 0x000000120618722b */ /* 0x000fe40000000818 */
[----:B------:R-:W-:-:S04]  /*0390*/  DADD R26, -R12, R26 ;  /* 0x000000000c1a7229 */ /* 0x000fc8000000011a */
[-C--:B------:R-:W-:Y:S02]  /*03a0*/  DMUL R34, R6, R22.reuse ;  /* 0x0000001606227228 */ /* 0x080fe40000000000 */
[----:B------:R-:W-:Y:S02]  /*03b0*/  DFMA R28, R8, R22, -R28 ;  /* 0x00000016081c722b */ /* 0x000fe4000000081c */
[----:B------:R-:W-:Y:S02]  /*03c0*/  DFMA R36, R20, R24, RZ ;  /* 0x000000181424722b */ /* 0x000fe400000000ff */
[----:B------:R-:W-:Y:S02]  /*03d0*/  DADD R30, -R14, R32 ;  /* 0x000000000e1e7229 */ /* 0x000fe40000000120 */
[----:B------:R-:W-:-:S04]  /*03e0*/  DFMA R32, R4, R16, -R34 ;  /* 0x000000100420722b */ /* 0x000fc80000000822 */
[----:B------:R-:W-:-:S08]  /*03f0*/  DFMA R36, R26, R28, R36 ;  /* 0x0000001c1a24722b */ /* 0x000fd00000000024 */
[----:B------:R-:W-:-:S08]  /*0400*/  DFMA R48, R30, R32, R36 ;  /* 0x000000201e30722b */ /* 0x000fd00000000024 */
[----:B------:R-:W-:-:S14]  /*0410*/  DSETP.GEU.AND P0, PT, |R48|, UR6, PT ;  /* 0x0000000630007e2a */ /* 0x000fdc000bf0e200 */
[----:B------:R-:W-:Y:S05]  /*0420*/  @!P0 BRA `(.L_x_48) ;  /* 0x0000000000c48947 */ /* 0x000fea0003800000 */
[----:B------:R-:W1:Y:S01]  /*0430*/  MUFU.RCP64H R51, R49 ;  /* 0x0000003100337308 */ /* 0x000e620000001800 */
[----:B------:R-:W-:Y:S01]  /*0440*/  VIADD R50, R49, 0x300402 ;  /* 0x0030040231327836 */ /* 0x000fe20000000000 */
[----:B------:R2:W5:Y:S04]  /*0450*/  LDG.E.64 R36, desc[UR4][R2.64+0x8] ;  /* 0x0000080402247981 */ /* 0x000568000c1e1b00 */
[----:B------:R2:W5:Y:S01]  /*0460*/  LDG.E.64 R40, desc[UR4][R2.64] ;  /* 0x0000000402287981 */ /* 0x000562000c1e1b00 */
[----:B-1----:R-:W-:-:S08]  /*0470*/  DFMA R34, -R48, R50, 1 ;  /* 0x3ff000003022742b */ /* 0x002fd00000000132 */
[----:B------:R-:W-:-:S08]  /*0480*/  DFMA R34, R34, R34, R34 ;  /* 0x000000222222722b */ /* 0x000fd00000000022 */
[----:B------:R-:W-:-:S08]  /*0490*/  DFMA R34, R50, R34, R50 ;  /* 0x000000223222722b */ /* 0x000fd00000000032 */
[----:B------:R-:W-:-:S08]  /*04a0*/  DFMA R46, -R48, R34, 1 ;  /* 0x3ff00000302e742b */ /* 0x000fd00000000122 */
[----:B------:R-:W-:Y:S01]  /*04b0*/  DFMA R46, R34, R46, R34 ;  /* 0x0000002e222e722b */ /* 0x000fe20000000022 */
[----:B------:R2:W5:Y:S01]  /*04c0*/  LDG.E.64 R34, desc[UR4][R2.64+0x10] ;  /* 0x0000100402227981 */ /* 0x000562000c1e1b00 */
[----:B------:R-:W-:Y:S01]  /*04d0*/  FSETP.GEU.AND P0, PT, |R50|, 5.8789094863358348022e-39, PT ;  /* 0x004004023200780b */ /* 0x000fe20003f0e200 */
[----:B------:R-:W-:-:S12]  /*04e0*/  BSSY.RECONVERGENT B4, `(.L_x_49) ;  /* 0x0000006000047945 */ /* 0x000fd80003800200 */
[----:B--2---:R-:W-:Y:S05]  /*04f0*/  @P0 BRA `(.L_x_50) ;  /* 0x0000000000100947 */ /* 0x004fea0003800000 */
[----:B------:R-:W-:Y:S02]  /*0500*/  LOP3.LUT R52, R49, 0x7fffffff, RZ, 0xc0, !PT ;  /* 0x7fffffff31347812 */ /* 0x000fe400078ec0ff */
[----:B------:R-:W-:-:S03]  /*0510*/  MOV R50, 0x540 ;  /* 0x0000054000327802 */ /* 0x000fc60000000f00 */
[----:B------:R-:W-:-:S07]  /*0520*/  VIADD R52, R52, 0xfff00000 ;  /* 0xfff0000034347836 */ /* 0x000fce0000000000 */
[----:B0----5:R-:W-:Y:S05]  /*0530*/  CALL.REL.NOINC `($__internal_2_$__cuda_sm20_dblrcp_rn_slowpath_v3) ;  /* 0x0000000000d47944 */ /* 0x021fea0003c00000 */
.L_x_50:
[----:B------:R-:W-:Y:S05]  /*0540*/  BSYNC.RECONVERGENT B4 ;  /* 0x0000000000047941 */ /* 0x000fea0003800200 */
.L_x_49:
[----:B-----5:R-:W-:Y:S02]  /*0550*/  DADD R40, -R38, R40 ;  /* 0x0000000026287229 */ /* 0x020fe40000000128 */
[----:B------:R-:W-:Y:S02]  /*0560*/  DADD R36, -R12, R36 ;  /* 0x000000000c247229 */ /* 0x000fe40000000124 */
[----:B------:R-:W-:-:S04]  /*0570*/  DADD R34, -R14, R34 ;  /* 0x000000000e227229 */ /* 0x000fc80000000122 */
[----:B------:R-:W-:-:S08]  /*0580*/  DFMA R24, R24, R40, RZ ;  /* 0x000000281818722b */ /* 0x000fd000000000ff */
[----:B------:R-:W-:-:S08]  /*0590*/  DFMA R24, R28, R36, R24 ;  /* 0x000000241c18722b */ /* 0x000fd00000000018 */
[----:B------:R-:W-:-:S08]  /*05a0*/  DFMA R12, R32, R34, R24 ;  /* 0x00000022200c722b */ /* 0x000fd00000000018 */
[----:B------:R-:W-:-:S08]  /*05b0*/  DMUL R12, R12, R46 ;  /* 0x0000002e0c0c7228 */ /* 0x000fd00000000000 */
[----:B------:R-:W-:-:S06]  /*05c0*/  DSETP.GT.AND P0, PT, R12, 1, PT ;  /* 0x3ff000000c00742a */ /* 0x000fcc0003f04000 */
[----:B------:R-:W-:-:S14]  /*05d0*/  DSETP.LT.OR P0, PT, R12, RZ, P0 ;  /* 0x000000ff0c00722a */ /* 0x000fdc0000701400 */
[----:B------:R-:W-:Y:S05]  /*05e0*/  @P0 BRA `(.L_x_48) ;  /* 0x0000000000540947 */ /* 0x000fea0003800000 */
[----:B------:R-:W-:Y:S02]  /*05f0*/  DMUL R14, R26, R34 ;  /* 0x000000221a0e7228 */ /* 0x000fe40000000000 */
[----:B------:R-:W-:-:S06]  /*0600*/  DMUL R24, R30, R40 ;  /* 0x000000281e187228 */ /* 0x000fcc0000000000 */
[-C--:B------:R-:W-:Y:S02]  /*0610*/  DFMA R30, R30, R36.reuse, -R14 ;  /* 0x000000241e1e722b */ /* 0x080fe4000000080e */
[C---:B------:R-:W-:Y:S02]  /*0620*/  DMUL R36, R20.reuse, R36 ;  /* 0x0000002414247228 */ /* 0x040fe40000000000 */
[----:B------:R-:W-:-:S04]  /*0630*/  DFMA R24, R20, R34, -R24 ;  /* 0x000000221418722b */ /* 0x000fc80000000818 */
[----:B------:R-:W-:Y:S02]  /*0640*/  DFMA R14, R4, R30, RZ ;  /* 0x0000001e040e722b */ /* 0x000fe400000000ff */
[----:B------:R-:W-:-:S06]  /*0650*/  DFMA R36, R26, R40, -R36 ;  /* 0x000000281a24722b */ /* 0x000fcc0000000824 */
[----:B------:R-:W-:-:S08]  /*0660*/  DFMA R14, R6, R24, R14 ;  /* 0x00000018060e722b */ /* 0x000fd0000000000e */
[----:B------:R-:W-:-:S08]  /*0670*/  DFMA R14, R8, R36, R14 ;  /* 0x00000024080e722b */ /* 0x000fd0000000000e */
[----:B------:R-:W-:-:S08]  /*0680*/  DMUL R14, R14, R46 ;  /* 0x0000002e0e0e7228 */ /* 0x000fd00000000000 */
[----:B------:R-:W-:-:S08]  /*0690*/  DADD R12, R12, R14 ;  /* 0x000000000c0c7229 */ /* 0x000fd0000000000e */
[----:B------:R-:W-:-:S06]  /*06a0*/  DSETP.GT.AND P0, PT, R12, 1, PT ;  /* 0x3ff000000c00742a */ /* 0x000fcc0003f04000 */
[----:B------:R-:W-:-:S14]  /*06b0*/  DSETP.LT.OR P0, PT, R14, RZ, P0 ;  /* 0x000000ff0e00722a */ /* 0x000fdc0000701400 */
[----:B------:R-:W-:Y:S01]  /*06c0*/  @!P0 DFMA R22, R22, R30, RZ ;  /* 0x0000001e1616822b */ /* 0x000fe200000000ff */
[----:B------:R-:W-:Y:S01]  /*06d0*/  @!P0 IMAD.MOV.U32 R12, RZ, RZ, -0x26284245 ;  /* 0xd9d7bdbbff0c8424 */ /* 0x000fe200078e00ff */
[----:B------:R-:W-:-:S06]  /*06e0*/  @!P0 MOV R13, 0x3ddb7cdf ;  /* 0x3ddb7cdf000d8802 */ /* 0x000fcc0000000f00 */
[----:B------:R-:W-:-:S08]  /*06f0*/  @!P0 DFMA R22, R16, R24, R22 ;  /* 0x000000181016822b */ /* 0x000fd00000000016 */
[----:B------:R-:W-:-:S08]  /*0700*/  @!P0 DFMA R22, R18, R36, R22 ;  /* 0x000000241216822b */ /* 0x000fd00000000016 */
[----:B------:R-:W-:-:S08]  /*0710*/  @!P0 DMUL R22, R22, R46 ;  /* 0x0000002e16168228 */ /* 0x000fd00000000000 */
[----:B------:R-:W-:-:S06]  /*0720*/  @!P0 DSETP.GT.AND P2, PT, R22, R12, PT ;  /* 0x0000000c1600822a */ /* 0x000fcc0003f44000 */
[----:B------:R-:W-:-:S08]  /*0730*/  @!P0 SEL R45, RZ, 0x1, !P2 ;  /* 0x00000001ff2d8807 */ /* 0x000fd00005000000 */
.L_x_48:
[----:B------:R-:W-:Y:S05]  /*0740*/  BSYNC.RECONVERGENT B3 ;  /* 0x0000000000037941 */ /* 0x000fea0003800200 */
.L_x_47:
[----:B------:R-:W-:Y:S01]  /*0750*/  IADD3 R10, P0, PT, R10, 0x4, RZ ;  /* 0x000000040a0a7810 */ /* 0x000fe20007f1e0ff */
[----:B------:R-:W-:-:S04]  /*0760*/  IMAD.IADD R44, R45, 0x1, R44 ;  /* 0x000000012d2c7824 */ /* 0x000fc800078e022c */
[----:B------:R-:W-:Y:S01]  /*0770*/  IMAD.X R11, RZ, RZ, R11, P0 ;  /* 0x000000ffff0b7224 */ /* 0x000fe200000e060b */
[----:B------:R-:W-:Y:S07]  /*0780*/  @!P1 BRA `(.L_x_51) ;  /* 0xfffffff8009c9947 */ /* 0x000fee000383ffff */
[----:B------:R-:W-:Y:S05]  /*0790*/  BSYNC.RECONVERGENT B2 ;  /* 0x0000000000027941 */ /* 0x000fea0003800200 */
.L_x_46:
[----:B------:R-:W-:-:S07]  /*07a0*/  LOP3.LUT R6, R44, 0x1, RZ, 0xc0, !PT ;  /* 0x000000012c067812 */ /* 0x000fce00078ec0ff */
.L_x_45:
[----:B------:R-:W-:Y:S05]  /*07b0*/  BSYNC.RECONVERGENT B1 ;  /* 0x0000000000017941 */ /* 0x000fea0003800200 */
.L_x_44:
[----:B------:R-:W0:Y:S01]  /*07c0*/  LDCU.64 UR6, c[0x0][0x390] ;  /* 0x00007200ff0677ac */ /* 0x000e220008000a00 */
[----:B------:R-:W1:Y:S01]  /*07d0*/  LDC.64 R4, c[0x0][0x398] ;  /* 0x0000e600ff047b82 */ /* 0x000e620000000a00 */
[----:B0-----:R-:W-:-:S04]  /*07e0*/  IADD3 R2, P0, PT, R0, UR6, RZ ;  /* 0x0000000600027c10 */ /* 0x001fc8000ff1e0ff */
[----:B------:R-:W-:-:S05]  /*07f0*/  LEA.HI.X.SX32 R3, R0, UR7, 0x1, P0 ;  /* 0x0000000700037c11 */ /* 0x000fca00080f0eff */
[----:B------:R0:W-:Y:S04]  /*0800*/  STG.E.U8 desc[UR4][R2.64], R6 ;  /* 0x0000000602007986 */ /* 0x0001e8000c101104 */
[----:B-1----:R0:W5:Y:S02]  /*0810*/  LDG.E R5, desc[UR4][R4.64] ;  /* 0x0000000404057981 */ /* 0x002164000c1e1900 */
.L_x_43:
[----:B------:R-:W-:Y:S05]  /*0820*/  BSYNC.RECONVERGENT B0 ;  /* 0x0000000000007941 */ /* 0x000fea0003800200 */
.L_x_42:
[----:B------:R-:W1:Y:S01]  /*0830*/  LDCU UR6, c[0x0][0x370] ;  /* 0x00006e00ff0677ac */ /* 0x000e620008000800 */
[----:B0-----:R-:W1:Y:S02]  /*0840*/  LDC R3, c[0x0][0x360] ;  /* 0x0000d800ff037b82 */ /* 0x001e640000000800 */
[----:B-1----:R-:W-:-:S05]  /*0850*/  IMAD R0, R3, UR6, R0 ;  /* 0x0000000603007c24 */ /* 0x002fca000f8e0200 */
[----:B-----5:R-:W-:-:S13]  /*0860*/  ISETP.GE.AND P0, PT, R0, R5, PT ;  /* 0x000000050000720c */ /* 0x020fda0003f06270 */
[----:B------:R-:W-:Y:S05]  /*0870*/  @!P0 BRA `(.L_x_52) ;  /* 0xfffffff8000c8947 */ /* 0x000fea000383ffff */
[----:B------:R-:W-:Y:S05]  /*0880*/  EXIT ;  /* 0x000000000000794d */ /* 0x000fea0003800000 */
        .weak           $__internal_2_$__cuda_sm20_dblrcp_rn_slowpath_v3
        .type           $__internal_2_$__cuda_sm20_dblrcp_rn_slowpath_v3,@function
        .size           $__internal_2_$__cuda_sm20_dblrcp_rn_slowpath_v3,(.L_x_82 - $__internal_2_$__cuda_sm20_dblrcp_rn_slowpath_v3)
$__internal_2_$__cuda_sm20_dblrcp_rn_slowpath_v3:
[----:B------:R-:W-:Y:S01]  /*0890*/  IMAD.MOV.U32 R46, RZ, RZ, R48 ;  /* 0x000000ffff2e7224 */ /* 0x000fe200078e0030 */
[----:B------:R-:W-:Y:S01]  /*08a0*/  MOV R47, R49 ;  /* 0x00000031002f7202 */ /* 0x000fe20000000f00 */
[----:B------:R-:W-:Y:S05]  /*08b0*/  BSSY.RECONVERGENT B5, `(.L_x_53) ;  /* 0x0000024000057945 */ /* 0x000fea0003800200 */
[----:B------:R-:W-:-:S14]  /*08c0*/  DSETP.GTU.AND P0, PT, |R46|, +INF , PT ;  /* 0x7ff000002e00742a */ /* 0x000fdc0003f0c200 */
[----:B------:R-:W-:Y:S05]  /*08d0*/  @P0 BRA `(.L_x_54) ;  /* 0x00000000007c0947 */ /* 0x000fea0003800000 */
[----:B------:R-:W-:-:S05]  /*08e0*/  LOP3.LUT R51, R49, 0x7fffffff, RZ, 0xc0, !PT ;  /* 0x7fffffff31337812 */ /* 0x000fca00078ec0ff */
[----:B------:R-:W-:-:S05]  /*08f0*/  VIADD R48, R51, 0xffffffff ;  /* 0xffffffff33307836 */ /* 0x000fca0000000000 */
[----:B------:R-:W-:-:S13]  /*0900*/  ISETP.GE.U32.AND P0, PT, R48, 0x7fefffff, PT ;  /* 0x7fefffff3000780c */ /* 0x000fda0003f06070 */
[----:B------:R-:W-:Y:S01]  /*0910*/  @P0 LOP3.LUT R49, R47, 0x7ff00000, RZ, 0x3c, !PT ;  /* 0x7ff000002f310812 */ /* 0x000fe200078e3cff */
[----:B------:R-:W-:Y:S01]  /*0920*/  @P0 IMAD.MOV.U32 R48, RZ, RZ, RZ ;  /* 0x000000ffff300224 */ /* 0x000fe200078e00ff */
[----:B------:R-:W-:Y:S06]  /*0930*/  @P0 BRA `(.L_x_55) ;  /* 0x00000000006c0947 */ /* 0x000fec0003800000 */
[----:B------:R-:W-:-:S13]  /*0940*/  ISETP.GE.U32.AND P0, PT, R51, 0x1000001, PT ;  /* 0x010000013300780c */ /* 0x000fda0003f06070 */
[----:B------:R-:W-:Y:S05]  /*0950*/  @!P0 BRA `(.L_x_56) ;  /* 0x0000000000348947 */ /* 0x000fea0003800000 */
[----:B------:R-:W-:Y:S01]  /*0960*/  VIADD R49, R47, 0xc0200000 ;  /* 0xc02000002f317836 */ /* 0x000fe20000000000 */
[----:B------:R-:W-:-:S03]  /*0970*/  MOV R48, R46 ;  /* 0x0000002e00307202 */ /* 0x000fc60000000f00 */
[----:B------:R-:W0:Y:S03]  /*0980*/  MUFU.RCP64H R53, R49 ;  /* 0x0000003100357308 */ /* 0x000e260000001800 */
[----:B0-----:R-:W-:-:S08]  /*0990*/  DFMA R54, -R48, R52, 1 ;  /* 0x3ff000003036742b */ /* 0x001fd00000000134 */
[----:B------:R-:W-:-:S08]  /*09a0*/  DFMA R54, R54, R54, R54 ;  /* 0x000000363636722b */ /* 0x000fd00000000036 */
[----:B------:R-:W-:-:S08]  /*09b0*/  DFMA R54, R52, R54, R52 ;  /* 0x000000363436722b */ /* 0x000fd00000000034 */
[----:B------:R-:W-:-:S08]  /*09c0*/  DFMA R52, -R48, R54, 1 ;  /* 0x3ff000003034742b */ /* 0x000fd00000000136 */
[----:B------:R-:W-:-:S08]  /*09d0*/  DFMA R52, R54, R52, R54 ;  /* 0x000000343634722b */ /* 0x000fd00000000036 */
[----:B------:R-:W-:-:S08]  /*09e0*/  DMUL R52, R52, 2.2250738585072013831e-308 ;  /* 0x0010000034347828 */ /* 0x000fd00000000000 */
[----:B------:R-:W-:-:S08]  /*09f0*/  DFMA R46, -R46, R52, 1 ;  /* 0x3ff000002e2e742b */ /* 0x000fd00000000134 */
[----:B------:R-:W-:-:S08]  /*0a00*/  DFMA R46, R46, R46, R46 ;  /* 0x0000002e2e2e722b */ /* 0x000fd0000000002e */
[----:B------:R-:W-:Y:S01]  /*0a10*/  DFMA R48, R52, R46, R52 ;  /* 0x0000002e3430722b */ /* 0x000fe20000000034 */
[----:B------:R-:W-:Y:S10]  /*0a20*/  BRA `(.L_x_55) ;  /* 0x0000000000307947 */ /* 0x000ff40003800000 */
.L_x_56:
[----:B------:R-:W-:Y:S01]  /*0a30*/  DMUL R46, R46, 8.11296384146066816958e+31 ;  /* 0x469000002e2e7828 */ /* 0x000fe20000000000 */
[----:B------:R-:W-:-:S05]  /*0a40*/  IMAD.MOV.U32 R48, RZ, RZ, R52 ;  /* 0x000000ffff307224 */ /* 0x000fca00078e0034 */
[----:B------:R-:W0:Y:S02]  /*0a50*/  MUFU.RCP64H R49, R47 ;  /* 0x0000002f00317308 */ /* 0x000e240000001800 */
[----:B0-----:R-:W-:-:S08]  /*0a60*/  DFMA R52, -R46, R48, 1 ;  /* 0x3ff000002e34742b */ /* 0x001fd00000000130 */
[----:B------:R-:W-:-:S08]  /*0a70*/  DFMA R52, R52, R52, R52 ;  /* 0x000000343434722b */ /* 0x000fd00000000034 */
[----:B------:R-:W-:-:S08]  /*0a80*/  DFMA R52, R48, R52, R48 ;  /* 0x000000343034722b */ /* 0x000fd00000000030 */
[----:B------:R-:W-:-:S08]  /*0a90*/  DFMA R48, -R46, R52, 1 ;  /* 0x3ff000002e30742b */ /* 0x000fd00000000134 */
[----:B------:R-:W-:-:S08]  /*0aa0*/  DFMA R48, R52, R48, R52 ;  /* 0x000000303430722b */ /* 0x000fd00000000034 */
[----:B------:R-:W-:Y:S01]  /*0ab0*/  DMUL R48, R48, 8.11296384146066816958e+31 ;  /* 0x4690000030307828 */ /* 0x000fe20000000000 */
[----:B------:R-:W-:Y:S10]  /*0ac0*/  BRA `(.L_x_55) ;  /* 0x0000000000087947 */ /* 0x000ff40003800000 */
.L_x_54:
[----:B------:R-:W-:Y:S01]  /*0ad0*/  LOP3.LUT R49, R47, 0x80000, RZ, 0xfc, !PT ;  /* 0x000800002f317812 */ /* 0x000fe200078efcff */
[----:B------:R-:W-:-:S07]  /*0ae0*/  IMAD.MOV.U32 R48, RZ, RZ, R46 ;  /* 0x000000ffff307224 */ /* 0x000fce00078e002e */
.L_x_55:
[----:B------:R-:W-:Y:S05]  /*0af0*/  BSYNC.RECONVERGENT B5 ;  /* 0x0000000000057941 */ /* 0x000fea0003800200 */
.L_x_53:
[----:B------:R-:W-:Y:S01]  /*0b00*/  IMAD.MOV.U32 R51, RZ, RZ, 0x0 ;  /* 0x00000000ff337424 */ /* 0x000fe200078e00ff */
[----:B------:R-:W-:Y:S01]  /*0b10*/  MOV R47, R49 ;  /* 0x00000031002f7202 */ /* 0x000fe20000000f00 */
[----:B------:R-:W-:Y:S02]  /*0b20*/  IMAD.MOV.U32 R46, RZ, RZ, R48 ;  /* 0x000000ffff2e7224 */ /* 0x000fe400078e0030 */
[----:B------:R-:W-:Y:S05]  /*0b30*/  RET.REL.NODEC R50 `(_Z14ray_tracingGPUP3RayP8TrianglePbPiS4_P4Cube) ;  /* 0xfffffff432307950 */ /* 0x000fea0003c3ffff */
.L_x_57:
        /* <DEDUP_REMOVED lines=12> */
.L_x_82:


//--------------------- .text._Z23getIntersectedCubes_GPUP3RayP4CubePiS3_S2_S3_ --------------------------
	.section	.text._Z23getIntersectedCubes_GPUP3RayP4CubePiS3_S2_S3_,"ax",@progbits
	.align	128
        .global         _Z23getIntersectedCubes_GPUP3RayP4CubePiS3_S2_S3_
        .type           _Z23getIntersectedCubes_GPUP3RayP4CubePiS3_S2_S3_,@function
        .size           _Z23getIntersectedCubes_GPUP3RayP4CubePiS3_S2_S3_,(.L_x_87 - _Z23getIntersectedCubes_GPUP3RayP4CubePiS3_S2_S3_)
        .other          _Z23getIntersectedCubes_GPUP3RayP4CubePiS3_S2_S3_,@"STO_CUDA_ENTRY STV_DEFAULT"
_Z23getIntersectedCubes_GPUP3RayP4CubePiS3_S2_S3_:
.text._Z23getIntersectedCubes_GPUP3RayP4CubePiS3_S2_S3_:
        /* <DEDUP_REMOVED lines=12> */
.L_x_62:
        /* <DEDUP_REMOVED lines=10> */
[----:B------:R-:W-:-:S03]  /*0160*/  MOV R25, RZ ;  /* 0x000000ff00197202 */ /* 0x000fc60000000f00 */
[----:B------:R-:W-:Y:S02]  /*0170*/  IMAD.X R5, RZ, RZ, R11, P0 ;  /* 0x000000ffff057224 */ /* 0x000fe400000e060b */
[----:B------:R-:W1:Y:S06]  /*0180*/  LDC.64 R6, c[0x0][0x388] ;  /* 0x0000e200ff067b82 */ /* 0x000e6c0000000a00 */
.L_x_61:
[----:B0-----:R-:W-:Y:S01]  /*0190*/  IMAD.WIDE.U32 R16, R25, 0x4, R8 ;  /* 0x0000000419107825 */ /* 0x001fe200078e0008 */
[----:B------:R-:W2:Y:S04]  /*01a0*/  LDG.E.64 R14, desc[UR4][R10.64] ;  /* 0x000000040a0e7981 */ /* 0x000ea8000c1e1b00 */
[----:B------:R-:W1:Y:S02]  /*01b0*/  LDG.E R27, desc[UR4][R16.64] ;  /* 0x00000004101b7981 */ /* 0x000e64000c1e1900 */
[----:B-1----:R-:W-:-:S05]  /*01c0*/  IMAD.WIDE R2, R27, 0x78, R6 ;  /* 0x000000781b027825 */ /* 0x002fca00078e0206 */
[----:B------:R-:W2:Y:S01]  /*01d0*/  LDG.E.64 R18, desc[UR4][R2.64] ;  /* 0x0000000402127981 */ /* 0x000ea2000c1e1b00 */
[----:B------:R-:W-:Y:S01]  /*01e0*/  BSSY.RECONVERGENT B0, `(.L_x_59) ;  /* 0x0000010000007945 */ /* 0x000fe20003800200 */
[----:B------:R-:W-:Y:S01]  /*01f0*/  MOV R20, RZ ;  /* 0x000000ff00147202 */ /* 0x000fe20000000f00 */
        /* <DEDUP_REMOVED lines=10> */
[----:B------:R-:W2:Y:S04]  /*02a0*/  @!P0 LDG.E.64 R14, desc[UR4][R2.64+0x18] ;  /* 0x00001804020e8981 */ /* 0x000ea8000c1e1b00 */
[----:B------:R-:W2:Y:S02]  /*02b0*/  @!P0 LDG.E.64 R16, desc[UR4][R10.64+0x8] ;  /* 0x000008040a108981 */ /* 0x000ea4000c1e1b00 */
[----:B--2---:R-:W-:-:S06]  /*02c0*/  @!P0 DSETP.GT.AND P1, PT, R16, R14, PT ;  /* 0x0000000e1000822a */ /* 0x004fcc0003f24000 */
[----:B------:R-:W-:-:S08]  /*02d0*/  @!P0 SEL R20, RZ, 0x1, P1 ;  /* 0x00000001ff148807 */ /* 0x000fd00000800000 */
.L_x_60:
[----:B------:R-:W-:Y:S05]  /*02e0*/  BSYNC.RECONVERGENT B0 ;  /* 0x0000000000007941 */ /* 0x000fea0003800200 */
.L_x_59:
[----:B------:R-:W-:-:S05]  /*02f0*/  IMAD.WIDE R2, R23, 0x4, R4 ;  /* 0x0000000417027825 */ /* 0x000fca00078e0204 */
[----:B------:R2:W-:Y:S04]  /*0300*/  STG.E desc[UR4][R2.64], R27 ;  /* 0x0000001b02007986 */ /* 0x0005e8000c101904 */
[----:B------:R-:W3:Y:S02]  /*0310*/  LDG.E R23, desc[UR4][R10.64+0x40] ;  /* 0x000040040a177981 */ /* 0x000ee4000c1e1900 */
[----:B---3--:R-:W-:-:S05]  /*0320*/  IMAD.IADD R23, R23, 0x1, R20 ;  /* 0x0000000117177824 */ /* 0x008fca00078e0214 */
[----:B------:R2:W-:Y:S04]  /*0330*/  STG.E desc[UR4][R10.64+0x40], R23 ;  /* 0x000040170a007986 */ /* 0x0005e8000c101904 */
[----:B------:R-:W3:Y:S01]  /*0340*/  LDG.E R14, desc[UR4][R12.64] ;  /* 0x000000040c0e7981 */ /* 0x000ee2000c1e1900 */
[----:B------:R-:W-:-:S04]  /*0350*/  IADD3 R25, PT, PT, R25, 0x1, RZ ;  /* 0x0000000119197810 */ /* 0x000fc80007ffe0ff */
[----:B---3--:R-:W-:-:S13]  /*0360*/  ISETP.GE.AND P0, PT, R25, R14, PT ;  /* 0x0000000e1900720c */ /* 0x008fda0003f06270 */
[----:B--2---:R-:W-:Y:S05]  /*0370*/  @!P0 BRA `(.L_x_61) ;  /* 0xfffffffc00848947 */ /* 0x004fea000383ffff */
.L_x_58:
[----:B------:R-:W0:Y:S02]  /*0380*/  LDC.64 R2, c[0x0][0x390] ;  /* 0x0000e400ff027b82 */ /* 0x000e240000000a00 */
[----:B0-----:R-:W2:Y:S01]  /*0390*/  LDG.E R3, desc[UR4][R2.64] ;  /* 0x0000000402037981 */ /* 0x001ea2000c1e1900 */
[----:B------:R-:W-:-:S05]  /*03a0*/  IMAD.IADD R0, R21, 0x1, R0 ;  /* 0x0000000115007824 */ /* 0x000fca00078e0200 */
[----:B--2---:R-:W-:-:S13]  /*03b0*/  ISETP.GE.AND P0, PT, R0, R3, PT ;  /* 0x000000030000720c */ /* 0x004fda0003f06270 */
[----:B------:R-:W-:Y:S05]  /*03c0*/  @!P0 BRA `(.L_x_62) ;  /* 0xfffffffc003c8947 */ /* 0x000fea000383ffff */
[----:B------:R-:W-:Y:S05]  /*03d0*/  EXIT ;  /* 0x000000000000794d */ /* 0x000fea0003800000 */
.L_x_63:
        /* <DEDUP_REMOVED lines=10> */
.L_x_87:


//--------------------- .text._Z15appendTrianglesP4CubePiS1_S1_S1_Pb --------------------------
	.section	.text._Z15appendTrianglesP4CubePiS1_S1_S1_Pb,"ax",@progbits
	.align	128
        .global         _Z15appendTrianglesP4CubePiS1_S1_S1_Pb
        .type           _Z15appendTrianglesP4CubePiS1_S1_S1_Pb,@function
        .size           _Z15appendTrianglesP4CubePiS1_S1_S1_Pb,(.L_x_88 - _Z15appendTrianglesP4CubePiS1_S1_S1_Pb)
        .other          _Z15appendTrianglesP4CubePiS1_S1_S1_Pb,@"STO_CUDA_ENTRY STV_DEFAULT"
_Z15appendTrianglesP4CubePiS1_S1_S1_Pb:
.text._Z15appendTrianglesP4CubePiS1_S1_S1_Pb:
        /* <DEDUP_REMOVED lines=10> */
[----:B------:R-:W0:Y:S01]  /*00a0*/  LDCU UR6, c[0x0][0x370] ;  /* 0x00006e00ff0677ac */ /* 0x000e220008000800 */
[----:B------:R-:W1:Y:S01]  /*00b0*/  LDCU.64 UR8, c[0x0][0x3a8] ;  /* 0x00007500ff0877ac */ /* 0x000e620008000a00 */
[----:B0-----:R-:W-:-:S07]  /*00c0*/  IMAD R11, R11, UR6, RZ ;  /* 0x000000060b0b7c24 */ /* 0x001fce000f8e02ff */
.L_x_66:
[----:B------:R-:W0:Y:S08]  /*00d0*/  LDC.64 R8, c[0x0][0x388] ;  /* 0x0000e200ff087b82 */ /* 0x000e300000000a00 */
[----:B------:R-:W2:Y:S01]  /*00e0*/  LDC.64 R4, c[0x0][0x380] ;  /* 0x0000e000ff047b82 */ /* 0x000ea20000000a00 */
[----:B0-----:R-:W-:-:S05]  /*00f0*/  IMAD.WIDE R8, R0, 0x4, R8 ;  /* 0x0000000400087825 */ /* 0x001fca00078e0208 */
[----:B------:R-:W2:Y:S02]  /*0100*/  LDG.E R21, desc[UR4][R8.64] ;  /* 0x0000000408157981 */ /* 0x000ea4000c1e1900 */
[----:B------:R-:W0:Y:S01]  /*0110*/  LDC.64 R2, c[0x0][0x398] ;  /* 0x0000e600ff027b82 */ /* 0x000e220000000a00 */
[----:B--2---:R-:W-:-:S05]  /*0120*/  IMAD.WIDE R4, R21, 0x78, R4 ;  /* 0x0000007815047825 */ /* 0x004fca00078e0204 */
[----:B------:R2:W-:Y:S04]  /*0130*/  STG.E desc[UR4][R4.64+0x70], RZ ;  /* 0x000070ff04007986 */ /* 0x0005e8000c101904 */
[----:B0-----:R-:W3:Y:S01]  /*0140*/  LDG.E R10, desc[UR4][R2.64] ;  /* 0x00000004020a7981 */ /* 0x001ee2000c1e1900 */
[----:B------:R-:W0:Y:S01]  /*0150*/  LDC.64 R6, c[0x0][0x390] ;  /* 0x0000e400ff067b82 */ /* 0x000e220000000a00 */
[----:B---3--:R-:W-:-:S13]  /*0160*/  ISETP.GE.AND P0, PT, R10, 0x1, PT ;  /* 0x000000010a00780c */ /* 0x008fda0003f06270 */
[----:B0-2---:R-:W-:Y:S05]  /*0170*/  @!P0 BRA `(.L_x_64) ;  /* 0x0000000000508947 */ /* 0x005fea0003800000 */
[----:B------:R-:W0:Y:S01]  /*0180*/  LDC.64 R8, c[0x0][0x3a0] ;  /* 0x0000e800ff087b82 */ /* 0x000e220000000a00 */
[----:B------:R-:W-:Y:S02]  /*0190*/  IMAD.MOV.U32 R17, RZ, RZ, RZ ;  /* 0x000000ffff117224 */ /* 0x000fe400078e00ff */
[----:B------:R-:W-:-:S07]  /*01a0*/  IMAD.MOV.U32 R19, RZ, RZ, RZ ;  /* 0x000000ffff137224 */ /* 0x000fce00078e00ff */
.L_x_65:
[----:B0-----:R-:W2:Y:S04]  /*01b0*/  LDG.E R10, desc[UR4][R8.64] ;  /* 0x00000004080a7981 */ /* 0x001ea8000c1e1900 */
[----:B------:R-:W3:Y:S01]  /*01c0*/  LDG.E.64 R12, desc[UR4][R4.64+0x68] ;  /* 0x00006804040c7981 */ /* 0x000ee2000c1e1b00 */
[----:B--2---:R-:W-:Y:S02]  /*01d0*/  IMAD R10, R10, R19, R21 ;  /* 0x000000130a0a7224 */ /* 0x004fe400078e0215 */
[----:B---3--:R-:W-:-:S03]  /*01e0*/  IMAD.WIDE R12, R17, 0x4, R12 ;  /* 0x00000004110c7825 */ /* 0x008fc600078e020c */
[----:B-1----:R-:W-:-:S04]  /*01f0*/  IADD3 R14, P0, PT, R10, UR8, RZ ;  /* 0x000000080a0e7c10 */ /* 0x002fc8000ff1e0ff */
[----:B------:R-:W-:Y:S01]  /*0200*/  LEA.HI.X.SX32 R15, R10, UR9, 0x1, P0 ;  /* 0x000000090a0f7c11 */ /* 0x000fe200080f0eff */
[----:B------:R0:W-:Y:S04]  /*0210*/  STG.E desc[UR4][R12.64], R19 ;  /* 0x000000130c007986 */ /* 0x0001e8000c101904 */
[----:B------:R-:W2:Y:S04]  /*0220*/  LDG.E.U8 R14, desc[UR4][R14.64] ;  /* 0x000000040e0e7981 */ /* 0x000ea8000c1e1100 */
[----:B------:R-:W3:Y:S01]  /*0230*/  LDG.E R10, desc[UR4][R4.64+0x70] ;  /* 0x00007004040a7981 */ /* 0x000ee2000c1e1900 */
[----:B--2---:R-:W-:-:S02]  /*0240*/  ISETP.NE.AND P0, PT, R14, 0x1, PT ;  /* 0x000000010e00780c */ /* 0x004fc40003f05270 */
[----:B---3--:R-:W-:-:S11]  /*0250*/  IADD3 R17, PT, PT, R10, 0x1, RZ ;  /* 0x000000010a117810 */ /* 0x008fd60007ffe0ff */
[----:B------:R-:W-:-:S05]  /*0260*/  @P0 IMAD.MOV R17, RZ, RZ, R10 ;  /* 0x000000ffff110224 */ /* 0x000fca00078e020a */
[----:B------:R2:W-:Y:S04]  /*0270*/  STG.E desc[UR4][R4.64+0x70], R17 ;  /* 0x0000701104007986 */ /* 0x0005e8000c101904 */
[----:B------:R-:W3:Y:S01]  /*0280*/  LDG.E R10, desc[UR4][R2.64] ;  /* 0x00000004020a7981 */ /* 0x000ee2000c1e1900 */
[----:B0-----:R-:W-:-:S04]  /*0290*/  IADD3 R19, PT, PT, R19, 0x1, RZ ;  /* 0x0000000113137810 */ /* 0x001fc80007ffe0ff */
[----:B---3--:R-:W-:-:S13]  /*02a0*/  ISETP.GE.AND P0, PT, R19, R10, PT ;  /* 0x0000000a1300720c */ /* 0x008fda0003f06270 */
[----:B--2---:R-:W-:Y:S05]  /*02b0*/  @!P0 BRA `(.L_x_65) ;  /* 0xfffffffc00bc8947 */ /* 0x004fea000383ffff */
.L_x_64:
[----:B------:R-:W2:Y:S01]  /*02c0*/  LDG.E R7, desc[UR4][R6.64] ;  /* 0x0000000406077981 */ /* 0x000ea2000c1e1900 */
[----:B------:R-:W-:-:S04]  /*02d0*/  IADD3 R0, PT, PT, R11, R0, RZ ;  /* 0x000000000b007210 */ /* 0x000fc80007ffe0ff */
[----:B--2---:R-:W-:-:S13]  /*02e0*/  ISETP.GE.AND P0, PT, R0, R7, PT ;  /* 0x000000070000720c */ /* 0x004fda0003f06270 */
[----:B------:R-:W-:Y:S05]  /*02f0*/  @!P0 BRA `(.L_x_66) ;  /* 0xfffffffc00748947 */ /* 0x000fea000383ffff */
[----:B-1----:R-:W-:Y:S05]  /*0300*/  EXIT ;  /* 0x000000000000794d */ /* 0x002fea0003800000 */
.L_x_67:
        /* <DEDUP_REMOVED lines=15> */
.L_x_88:


//--------------------- .text._Z10findUniqueP4CubePiS1_PbS1_S1_ --------------------------
	.section	.text._Z10findUniqueP4CubePiS1_PbS1_S1_,"ax",@progbits
	.align	128
        .global         _Z10findUniqueP4CubePiS1_PbS1_S1_
        .type           _Z10findUniqueP4CubePiS1_PbS1_S1_,@function
        .size           _Z10findUniqueP4CubePiS1_PbS1_S1_,(.L_x_89 - _Z10findUniqueP4CubePiS1_PbS1_S1_)
        .other          _Z10findUniqueP4CubePiS1_PbS1_S1_,@"STO_CUDA_ENTRY STV_DEFAULT"
_Z10findUniqueP4CubePiS1_PbS1_S1_:
.text._Z10findUniqueP4CubePiS1_PbS1_S1_:
[----:B------:R-:W-:Y:S08]  /*0000*/  LDC R1, c[0x0][0x37c] ;  /* 0x0000df00ff017b82 */ /* 0x000ff00000000800 */
[----:B------:R-:W0:Y:S01]  /*0010*/  LDC.64 R6, c[0x0][0x3a0] ;  /* 0x0000e800ff067b82 */ /* 0x000e220000000a00 */
[----:B------:R-:W0:Y:S07]  /*0020*/  LDCU.64 UR6, c[0x0][0x358] ;  /* 0x00006b00ff0677ac */ /* 0x000e2e0008000a00 */
[----:B------:R-:W1:Y:S08]  /*0030*/  LDC.64 R2, c[0x0][0x388] ;  /* 0x0000e200ff027b82 */ /* 0x000e700000000a00 */
[----:B------:R-:W2:Y:S01]  /*0040*/  LDC.64 R4, c[0x0][0x390] ;  /* 0x0000e400ff047b82 */ /* 0x000ea20000000a00 */
[----:B0-----:R-:W3:Y:S04]  /*0050*/  LDG.E R7, desc[UR6][R6.64] ;  /* 0x0000000606077981 */ /* 0x001ee8000c1e1900 */
[----:B-1----:R0:W5:Y:S04]  /*0060*/  LDG.E R0, desc[UR6][R2.64] ;  /* 0x0000000602007981 */ /* 0x002168000c1e1900 */
[----:B--2---:R0:W5:Y:S01]  /*0070*/  LDG.E R5, desc[UR6][R4.64] ;  /* 0x0000000604057981 */ /* 0x004162000c1e1900 */
[----:B------:R-:W1:Y:S01]  /*0080*/  S2UR UR4, SR_CTAID.X ;  /* 0x00000000000479c3 */ /* 0x000e620000002500 */
[----:B------:R-:W1:Y:S07]  /*0090*/  S2R R8, SR_TID.X ;  /* 0x0000000000087919 */ /* 0x000e6e0000002100 */
[----:B------:R-:W1:Y:S02]  /*00a0*/  LDC R9, c[0x0][0x360] ;  /* 0x0000d800ff097b82 */ /* 0x000e640000000800 */
[----:B-1----:R-:W-:-:S05]  /*00b0*/  IMAD R8, R9, UR4, R8 ;  /* 0x0000000409087c24 */ /* 0x002fca000f8e0208 */
[----:B---3--:R-:W-:-:S13]  /*00c0*/  ISETP.GE.AND P0, PT, R8, R7, PT ;  /* 0x000000070800720c */ /* 0x008fda0003f06270 */
[----:B0-----:R-:W-:Y:S05]  /*00d0*/  @P0 EXIT ;  /* 0x000000000000094d */ /* 0x001fea0003800000 */
[----:B------:R-:W0:Y:S01]  /*00e0*/  LDCU UR4, c[0x0][0x370] ;  /* 0x00006e00ff0477ac */ /* 0x000e220008000800 */
[----:B-----5:R-:W-:Y:S01]  /*00f0*/  IADD3 R0, PT, PT, R0, 0x1, -R5 ;  /* 0x0000000100007810 */ /* 0x020fe20007ffe805 */
[----:B------:R-:W1:Y:S01]  /*0100*/  LDCU.64 UR8, c[0x0][0x398] ;  /* 0x00007300ff0877ac */ /* 0x000e620008000a00 */
[----:B0-----:R-:W-:-:S07]  /*0110*/  IMAD R9, R9, UR4, RZ ;  /* 0x0000000409097c24 */ /* 0x001fce000f8e02ff */
.L_x_70:
[----:B------:R-:W0:Y:S02]  /*0120*/  LDC.64 R2, c[0x0][0x388] ;  /* 0x0000e200ff027b82 */ /* 0x000e240000000a00 */
[----:B0-----:R-:W2:Y:S06]  /*0130*/  LDG.E R15, desc[UR6][R2.64] ;  /* 0x00000006020f7981 */ /* 0x001eac000c1e1900 */
[----:B------:R-:W0:Y:S01]  /*0140*/  LDC.64 R4, c[0x0][0x3a8] ;  /* 0x0000ea00ff047b82 */ /* 0x000e220000000a00 */
[----:B--2---:R-:W-:-:S13]  /*0150*/  ISETP.GE.AND P0, PT, R0, R15, PT ;  /* 0x0000000f0000720c */ /* 0x004fda0003f06270 */
[----:B0-----:R-:W-:Y:S05]  /*0160*/  @P0 BRA `(.L_x_68) ;  /* 0x0000000000480947 */ /* 0x001fea0003800000 */
[----:B------:R-:W0:Y:S01]  /*0170*/  LDC.64 R6, c[0x0][0x3a8] ;  /* 0x0000ea00ff067b82 */ /* 0x000e220000000a00 */
[----:B------:R-:W-:-:S07]  /*0180*/  IMAD.MOV.U32 R14, RZ, RZ, R0 ;  /* 0x000000ffff0e7224 */ /* 0x000fce00078e0000 */
.L_x_69:
[----:B0-----:R-:W2:Y:S02]  /*0190*/  LDG.E R11, desc[UR6][R6.64] ;  /* 0x00000006060b7981 */ /* 0x001ea4000c1e1900 */
[CC--:B--2---:R-:W-:Y:S02]  /*01a0*/  IMAD R13, R11.reuse, R8.reuse, R14 ;  /* 0x000000080b0d7224 */ /* 0x0c4fe400078e020e */
[----:B------:R-:W-:-:S03]  /*01b0*/  IMAD R11, R11, R8, R15 ;  /* 0x000000080b0b7224 */ /* 0x000fc600078e020f */
[----:B-1----:R-:W-:Y:S02]  /*01c0*/  IADD3 R12, P1, PT, R13, UR8, RZ ;  /* 0x000000080d0c7c10 */ /* 0x002fe4000ff3e0ff */
[----:B------:R-:W-:Y:S02]  /*01d0*/  IADD3 R10, P0, PT, R11, UR8, RZ ;  /* 0x000000080b0a7c10 */ /* 0x000fe4000ff1e0ff */
[----:B------:R-:W-:Y:S02]  /*01e0*/  LEA.HI.X.SX32 R13, R13, UR9, 0x1, P1 ;  /* 0x000000090d0d7c11 */ /* 0x000fe400088f0eff */
[----:B------:R-:W-:-:S03]  /*01f0*/  LEA.HI.X.SX32 R11, R11, UR9, 0x1, P0 ;  /* 0x000000090b0b7c11 */ /* 0x000fc600080f0eff */
[----:B------:R-:W2:Y:S04]  /*0200*/  LDG.E.U8 R12, desc[UR6][R12.64] ;  /* 0x000000060c0c7981 */ /* 0x000ea8000c1e1100 */
[----:B------:R-:W2:Y:S02]  /*0210*/  LDG.E.U8 R15, desc[UR6][R10.64] ;  /* 0x000000060a0f7981 */ /* 0x000ea4000c1e1100 */
[----:B--2---:R-:W-:-:S04]  /*0220*/  LOP3.LUT P0, RZ, R12, 0xff, R15, 0xc8, !PT ;  /* 0x000000ff0cff7812 */ /* 0x004fc8000780c80f */
[----:B------:R-:W-:-:S05]  /*0230*/  SEL R17, RZ, 0x1, !P0 ;  /* 0x00000001ff117807 */ /* 0x000fca0004000000 */
[----:B------:R2:W-:Y:S04]  /*0240*/  STG.E.U8 desc[UR6][R10.64], R17 ;  /* 0x000000110a007986 */ /* 0x0005e8000c101106 */
[----:B------:R-:W3:Y:S01]  /*0250*/  LDG.E R15, desc[UR6][R2.64] ;  /* 0x00000006020f7981 */ /* 0x000ee2000c1e1900 */
[----:B------:R-:W-:-:S05]  /*0260*/  VIADD R14, R14, 0x1 ;  /* 0x000000010e0e7836 */ /* 0x000fca0000000000 */
[----:B---3--:R-:W-:-:S13]  /*0270*/  ISETP.GE.AND P0, PT, R14, R15, PT ;  /* 0x0000000f0e00720c */ /* 0x008fda0003f06270 */
[----:B--2---:R-:W-:Y:S05]  /*0280*/  @!P0 BRA `(.L_x_69) ;  /* 0xfffffffc00c08947 */ /* 0x004fea000383ffff */
.L_x_68:
[----:B------:R-:W2:Y:S01]  /*0290*/  LDG.E R4, desc[UR6][R4.64] ;  /* 0x0000000604047981 */ /* 0x000ea2000c1e1900 */
[----:B------:R-:W0:Y:S01]  /*02a0*/  LDCU.64 UR4, c[0x0][0x398] ;  /* 0x00007300ff0477ac */ /* 0x000e220008000a00 */
[----:B--2---:R-:W-:-:S05]  /*02b0*/  IMAD R2, R4, R8, R15 ;  /* 0x0000000804027224 */ /* 0x004fca00078e020f */
[----:B0-----:R-:W-:-:S04]  /*02c0*/  IADD3 R6, P0, PT, R2, UR4, RZ ;  /* 0x0000000402067c10 */ /* 0x001fc8000ff1e0ff */
[----:B------:R-:W-:Y:S01]  /*02d0*/  LEA.HI.X.SX32 R7, R2, UR5, 0x1, P0 ;  /* 0x0000000502077c11 */ /* 0x000fe200080f0eff */
[----:B------:R-:W0:Y:S01]  /*02e0*/  S2R R11, SR_LANEID ;  /* 0x00000000000b7919 */ /* 0x000e220000000000 */
[----:B------:R-:W2:Y:S03]  /*02f0*/  LDC.64 R2, c[0x0][0x380] ;  /* 0x0000e000ff027b82 */ /* 0x000ea60000000a00 */
[----:B------:R-:W3:Y:S01]  /*0300*/  LDG.E.U8 R6, desc[UR6][R6.64] ;  /* 0x0000000606067981 */ /* 0x000ee2000c1e1100 */
[----:B------:R-:W-:Y:S02]  /*0310*/  VOTEU.ANY UR4, UPT, PT ;  /* 0x0000000000047886 */ /* 0x000fe400038e0100 */
[----:B------:R-:W-:Y:S02]  /*0320*/  UFLO.U32 UR4, UR4 ;  /* 0x00000004000472bd */ /* 0x000fe400080e0000 */
[----:B------:R-:W4:Y:S01]  /*0330*/  LDC.64 R4, c[0x0][0x3a0] ;  /* 0x0000e800ff047b82 */ /* 0x000f220000000a00 */
[----:B--2---:R-:W-:Y:S01]  /*0340*/  IMAD.WIDE R2, R15, 0x78, R2 ;  /* 0x000000780f027825 */ /* 0x004fe200078e0202 */
[----:B---3--:R-:W-:-:S04]  /*0350*/  ISETP.NE.AND P0, PT, R6, 0x1, PT ;  /* 0x000000010600780c */ /* 0x008fc80003f05270 */
[----:B------:R-:W-:Y:S02]  /*0360*/  SEL R10, RZ, 0x1, P0 ;  /* 0x00000001ff0a7807 */ /* 0x000fe40000000000 */
[----:B0-----:R-:W-:Y:S02]  /*0370*/  ISETP.EQ.U32.AND P0, PT, R11, UR4, PT ;  /* 0x000000040b007c0c */ /* 0x001fe4000bf02070 */
[----:B------:R-:W0:Y:S02]  /*0380*/  REDUX.SUM UR5, R10 ;  /* 0x000000000a0573c4 */ /* 0x000e24000000c000 */
[----:B0-----:R-:W-:-:S09]  /*0390*/  IMAD.U32 R7, RZ, RZ, UR5 ;  /* 0x00000005ff077e24 */ /* 0x001fd2000f8e00ff */
[----:B------:R0:W-:Y:S04]  /*03a0*/  @P0 REDG.E.ADD.STRONG.GPU desc[UR6][R2.64+0x70], R7 ;  /* 0x000070070200098e */ /* 0x0001e8000c12e106 */
[----:B----4-:R-:W2:Y:S01]  /*03b0*/  LDG.E R5, desc[UR6][R4.64] ;  /* 0x0000000604057981 */ /* 0x010ea2000c1e1900 */
[----:B------:R-:W-:-:S05]  /*03c0*/  IMAD.IADD R8, R9, 0x1, R8 ;  /* 0x0000000109087824 */ /* 0x000fca00078e0208 */
[----:B--2---:R-:W-:-:S13]  /*03d0*/  ISETP.GE.AND P0, PT, R8, R5, PT ;  /* 0x000000050800720c */ /* 0x004fda0003f06270 */
[----:B0-----:R-:W-:Y:S05]  /*03e0*/  @!P0 BRA `(.L_x_70) ;  /* 0xfffffffc004c8947 */ /* 0x001fea000383ffff */
[----:B-1----:R-:W-:Y:S05]  /*03f0*/  EXIT ;  /* 0x000000000000794d */ /* 0x002fea0003800000 */
.L_x_71:
        /* <DEDUP_REMOVED lines=16> */
.L_x_89:


//--------------------- .text._Z9calcAllocP4CubePiS1_S1_S1_ --------------------------
	.section	.text._Z9calcAllocP4CubePiS1_S1_S1_,"ax",@progbits
	.align	128
        .global         _Z9calcAllocP4CubePiS1_S1_S1_
        .type           _Z9calcAllocP4CubePiS1_S1_S1_,@function
        .size           _Z9calcAllocP4CubePiS1_S1_S1_,(.L_x_90 - _Z9calcAllocP4CubePiS1_S1_S1_)
        .other          _Z9calcAllocP4CubePiS1_S1_S1_,@"STO_CUDA_ENTRY STV_DEFAULT"
_Z9calcAllocP4CubePiS1_S1_S1_:
.text._Z9calcAllocP4CubePiS1_S1_S1_:
        /* <DEDUP_REMOVED lines=10> */
[----:B------:R-:W0:Y:S01]  /*00a0*/  LDCU.64 UR4, c[0x0][0x380] ;  /* 0x00007000ff0477ac */ /* 0x000e220008000a00 */
[----:B------:R-:W1:Y:S01]  /*00b0*/  LDCU UR8, c[0x0][0x370] ;  /* 0x00006e00ff0877ac */ /* 0x000e620008000800 */
[----:B0-----:R-:W-:Y:S01]  /*00c0*/  UIADD3 UR4, UP0, UPT, UR4, 0x154, URZ ;  /* 0x0000015404047890 */ /* 0x001fe2000ff1e0ff */
[----:B-1----:R-:W-:-:S03]  /*00d0*/  IMAD R5, R5, UR8, RZ ;  /* 0x0000000805057c24 */ /* 0x002fc6000f8e02ff */
[----:B------:R-:W-:-:S12]  /*00e0*/  UIADD3.X UR5, UPT, UPT, URZ, UR5, URZ, UP0, !UPT ;  /* 0x00000005ff057290 */ /* 0x000fd800087fe4ff */
.L_x_76:
[----:B------:R-:W0:Y:S08]  /*00f0*/  LDC.64 R2, c[0x0][0x398] ;  /* 0x0000e600ff027b82 */ /* 0x000e300000000a00 */
[----:B------:R-:W1:Y:S01]  /*0100*/  LDC.64 R6, c[0x0][0x390] ;  /* 0x0000e400ff067b82 */ /* 0x000e620000000a00 */
[----:B0-----:R-:W-:-:S05]  /*0110*/  IMAD.WIDE R2, R0, 0x4, R2 ;  /* 0x0000000400027825 */ /* 0x001fca00078e0202 */
[----:B------:R-:W2:Y:S04]  /*0120*/  LDG.E R13, desc[UR6][R2.64] ;  /* 0x00000006020d7981 */ /* 0x000ea8000c1e1900 */
[----:B-1----:R-:W2:Y:S01]  /*0130*/  LDG.E R4, desc[UR6][R6.64] ;  /* 0x0000000606047981 */ /* 0x002ea2000c1e1900 */
[----:B------:R-:W-:Y:S01]  /*0140*/  BSSY.RECONVERGENT B0, `(.L_x_72) ;  /* 0x0000033000007945 */ /* 0x000fe20003800200 */
[----:B--2---:R-:W-:-:S04]  /*0150*/  IMAD.IADD R12, R13, 0x1, -R4 ;  /* 0x000000010d0c7824 */ /* 0x004fc800078e0a04 */
[----:B------:R-:W-:-:S05]  /*0160*/  VIADD R11, R12, 0x1 ;  /* 0x000000010c0b7836 */ /* 0x000fca0000000000 */
[----:B------:R-:W-:-:S13]  /*0170*/  ISETP.GE.AND P0, PT, R11, R13, PT ;  /* 0x0000000d0b00720c */ /* 0x000fda0003f06270 */
[----:B-----5:R-:W-:Y:S05]  /*0180*/  @P0 BRA `(.L_x_73) ;  /* 0x0000000000b80947 */ /* 0x020fea0003800000 */
[----:B------:R-:W0:Y:S02]  /*0190*/  LDC.64 R6, c[0x0][0x380] ;  /* 0x0000e000ff067b82 */ /* 0x000e240000000a00 */
[----:B0-----:R-:W-:-:S05]  /*01a0*/  IMAD.WIDE R2, R13, 0x78, R6 ;  /* 0x000000780d027825 */ /* 0x001fca00078e0206 */
[----:B------:R0:W5:Y:S01]  /*01b0*/  LDG.E R9, desc[UR6][R2.64+0x64] ;  /* 0x0000640602097981 */ /* 0x000162000c1e1900 */
[----:B------:R-:W-:-:S04]  /*01c0*/  LOP3.LUT R8, R4, 0x3, RZ, 0xc0, !PT ;  /* 0x0000000304087812 */ /* 0x000fc800078ec0ff */
[----:B------:R-:W-:-:S13]  /*01d0*/  ISETP.NE.AND P0, PT, R8, 0x1, PT ;  /* 0x000000010800780c */ /* 0x000fda0003f05270 */
[----:B0-----:R-:W-:Y:S05]  /*01e0*/  @!P0 BRA `(.L_x_74) ;  /* 0x0000000000448947 */ /* 0x001fea0003800000 */
[----:B------:R-:W-:-:S05]  /*01f0*/  IMAD.WIDE R6, R11, 0x78, R6 ;  /* 0x000000780b067825 */ /* 0x000fca00078e0206 */
[----:B------:R-:W2:Y:S01]  /*0200*/  LDG.E R10, desc[UR6][R6.64+0x64] ;  /* 0x00006406060a7981 */ /* 0x000ea2000c1e1900 */
[----:B------:R-:W-:Y:S01]  /*0210*/  ISETP.NE.AND P0, PT, R8, 0x2, PT ;  /* 0x000000020800780c */ /* 0x000fe20003f05270 */
[----:B------:R-:W-:Y:S01]  /*0220*/  VIADD R11, R12, 0x2 ;  /* 0x000000020c0b7836 */ /* 0x000fe20000000000 */
[----:B--2--5:R-:W-:-:S05]  /*0230*/  IADD3 R9, PT, PT, R9, R10, RZ ;  /* 0x0000000a09097210 */ /* 0x024fca0007ffe0ff */
[----:B------:R0:W-:Y:S06]  /*0240*/  STG.E desc[UR6][R2.64+0x64], R9 ;  /* 0x0000640902007986 */ /* 0x0001ec000c101906 */
[----:B------:R-:W-:Y:S05]  /*0250*/  @!P0 BRA `(.L_x_74) ;  /* 0x0000000000288947 */ /* 0x000fea0003800000 */
[----:B------:R-:W0:Y:S01]  /*0260*/  LDG.E R10, desc[UR6][R6.64+0xdc] ;  /* 0x0000dc06060a7981 */ /* 0x000e22000c1e1900 */
[----:B------:R-:W-:Y:S01]  /*0270*/  ISETP.NE.AND P0, PT, R8, 0x3, PT ;  /* 0x000000030800780c */ /* 0x000fe20003f05270 */
[----:B------:R-:W-:Y:S01]  /*0280*/  VIADD R11, R12, 0x3 ;  /* 0x000000030c0b7836 */ /* 0x000fe20000000000 */
[----:B0-----:R-:W-:-:S05]  /*0290*/  IADD3 R9, PT, PT, R9, R10, RZ ;  /* 0x0000000a09097210 */ /* 0x001fca0007ffe0ff */
[----:B------:R1:W-:Y:S06]  /*02a0*/  STG.E desc[UR6][R2.64+0x64], R9 ;  /* 0x0000640902007986 */ /* 0x0003ec000c101906 */
[----:B------:R-:W-:Y:S05]  /*02b0*/  @!P0 BRA `(.L_x_74) ;  /* 0x0000000000108947 */ /* 0x000fea0003800000 */
[----:B------:R-:W1:Y:S01]  /*02c0*/  LDG.E R6, desc[UR6][R6.64+0x154] ;  /* 0x0001540606067981 */ /* 0x000e62000c1e1900 */
[----:B------:R-:W-:Y:S01]  /*02d0*/  VIADD R11, R12, 0x4 ;  /* 0x000000040c0b7836 */ /* 0x000fe20000000000 */
[----:B-1----:R-:W-:-:S05]  /*02e0*/  IADD3 R9, PT, PT, R9, R6, RZ ;  /* 0x0000000609097210 */ /* 0x002fca0007ffe0ff */
[----:B------:R2:W-:Y:S02]  /*02f0*/  STG.E desc[UR6][R2.64+0x64], R9 ;  /* 0x0000640902007986 */ /* 0x0005e4000c101906 */
.L_x_74:
[----:B------:R-:W-:-:S04]  /*0300*/  IADD3 R4, PT, PT, R4, -0x2, RZ ;  /* 0xfffffffe04047810 */ /* 0x000fc80007ffe0ff */
[----:B------:R-:W-:-:S13]  /*0310*/  ISETP.GE.U32.AND P0, PT, R4, 0x3, PT ;  /* 0x000000030400780c */ /* 0x000fda0003f06070 */
[----:B------:R-:W-:Y:S05]  /*0320*/  @!P0 BRA `(.L_x_73) ;  /* 0x0000000000508947 */ /* 0x000fea0003800000 */
[----:B------:R-:W-:-:S07]  /*0330*/  IMAD.IADD R4, R11, 0x1, -R13 ;  /* 0x000000010b047824 */ /* 0x000fce00078e0a0d */
.L_x_75:
[----:B------:R-:W-:Y:S01]  /*0340*/  MOV R6, UR4 ;  /* 0x0000000400067c02 */ /* 0x000fe20008000f00 */
[----:B------:R-:W-:-:S04]  /*0350*/  IMAD.U32 R7, RZ, RZ, UR5 ;  /* 0x00000005ff077e24 */ /* 0x000fc8000f8e00ff */
[----:B------:R-:W-:-:S05]  /*0360*/  IMAD.WIDE R6, R11, 0x78, R6 ;  /* 0x000000780b067825 */ /* 0x000fca00078e0206 */
[----:B---3--:R-:W3:Y:S02]  /*0370*/  LDG.E R8, desc[UR6][R6.64+-0xf0] ;  /* 0xffff100606087981 */ /* 0x008ee4000c1e1900 */
[----:B---3-5:R-:W-:-:S05]  /*0380*/  IADD3 R13, PT, PT, R8, R9, RZ ;  /* 0x00000009080d7210 */ /* 0x028fca0007ffe0ff */
[----:B------:R3:W-:Y:S04]  /*0390*/  STG.E desc[UR6][R2.64+0x64], R13 ;  /* 0x0000640d02007986 */ /* 0x0007e8000c101906 */
[----:B------:R-:W4:Y:S02]  /*03a0*/  LDG.E R8, desc[UR6][R6.64+-0x78] ;  /* 0xffff880606087981 */ /* 0x000f24000c1e1900 */
[----:B----4-:R-:W-:-:S05]  /*03b0*/  IMAD.IADD R15, R13, 0x1, R8 ;  /* 0x000000010d0f7824 */ /* 0x010fca00078e0208 */
[----:B------:R3:W-:Y:S04]  /*03c0*/  STG.E desc[UR6][R2.64+0x64], R15 ;  /* 0x0000640f02007986 */ /* 0x0007e8000c101906 */
[----:B------:R-:W4:Y:S02]  /*03d0*/  LDG.E R8, desc[UR6][R6.64] ;  /* 0x0000000606087981 */ /* 0x000f24000c1e1900 */
[----:B----4-:R-:W-:-:S05]  /*03e0*/  IADD3 R17, PT, PT, R15, R8, RZ ;  /* 0x000000080f117210 */ /* 0x010fca0007ffe0ff */
[----:B------:R3:W-:Y:S04]  /*03f0*/  STG.E desc[UR6][R2.64+0x64], R17 ;  /* 0x0000641102007986 */ /* 0x0007e8000c101906 */
[----:B------:R-:W0:Y:S01]  /*0400*/  LDG.E R8, desc[UR6][R6.64+0x78] ;  /* 0x0000780606087981 */ /* 0x000e22000c1e1900 */
[----:B------:R-:W-:Y:S01]  /*0410*/  IADD3 R4, PT, PT, R4, 0x4, RZ ;  /* 0x0000000404047810 */ /* 0x000fe20007ffe0ff */
[----:B------:R-:W-:-:S03]  /*0420*/  VIADD R11, R11, 0x4 ;  /* 0x000000040b0b7836 */ /* 0x000fc60000000000 */
[----:B------:R-:W-:Y:S01]  /*0430*/  ISETP.NE.AND P0, PT, R4, RZ, PT ;  /* 0x000000ff0400720c */ /* 0x000fe20003f05270 */
[----:B012---:R-:W-:-:S05]  /*0440*/  IMAD.IADD R9, R17, 0x1, R8 ;  /* 0x0000000111097824 */ /* 0x007fca00078e0208 */
[----:B------:R3:W-:Y:S07]  /*0450*/  STG.E desc[UR6][R2.64+0x64], R9 ;  /* 0x0000640902007986 */ /* 0x0007ee000c101906 */
[----:B------:R-:W-:Y:S05]  /*0460*/  @P0 BRA `(.L_x_75) ;  /* 0xfffffffc00b40947 */ /* 0x000fea000383ffff */
.L_x_73:
[----:B------:R-:W-:Y:S05]  /*0470*/  BSYNC.RECONVERGENT B0 ;  /* 0x0000000000007941 */ /* 0x000fea0003800200 */
.L_x_72:
[----:B0123--:R-:W0:Y:S02]  /*0480*/  LDC.64 R2, c[0x0][0x388] ;  /* 0x0000e200ff027b82 */ /* 0x00fe240000000a00 */
[----:B0-----:R-:W2:Y:S01]  /*0490*/  LDG.E R3, desc[UR6][R2.64] ;  /* 0x0000000602037981 */ /* 0x001ea2000c1e1900 */
[----:B------:R-:W-:-:S04]  /*04a0*/  IADD3 R0, PT, PT, R5, R0, RZ ;  /* 0x0000000005007210 */ /* 0x000fc80007ffe0ff */
[----:B--2---:R-:W-:-:S13]  /*04b0*/  ISETP.GE.AND P0, PT, R0, R3, PT ;  /* 0x000000030000720c */ /* 0x004fda0003f06270 */
[----:B------:R-:W-:Y:S05]  /*04c0*/  @!P0 BRA `(.L_x_76) ;  /* 0xfffffffc00088947 */ /* 0x000fea000383ffff */
[----:B------:R-:W-:Y:S05]  /*04d0*/  EXIT ;  /* 0x000000000000794d */ /* 0x000fea0003800000 */
.L_x_77:
        /* <DEDUP_REMOVED lines=10> */
.L_x_90:


//--------------------- .text._Z17TriangleCount_GPUP8TriangleP4CubePiS3_Pb --------------------------
	.section	.text._Z17TriangleCount_GPUP8TriangleP4CubePiS3_Pb,"ax",@progbits
	.align	128
        .global         _Z17TriangleCount_GPUP8TriangleP4CubePiS3_Pb
        .type           _Z17TriangleCount_GPUP8TriangleP4CubePiS3_Pb,@function
        .size           _Z17TriangleCount_GPUP8TriangleP4CubePiS3_Pb,(.L_x_91 - _Z17TriangleCount_GPUP8TriangleP4CubePiS3_Pb)
        .other          _Z17TriangleCount_GPUP8TriangleP4CubePiS3_Pb,@"STO_CUDA_ENTRY STV_DEFAULT"
_Z17TriangleCount_GPUP8TriangleP4CubePiS3_Pb:
.text._Z17TriangleCount_GPUP8TriangleP4CubePiS3_Pb:
[----:B------:R-:W-:Y:S08]  /*0000*/  LDC R1, c[0x0][0x37c] ;  /* 0x0000df00ff017b82 */ /* 0x000ff00000000800 */
[----:B------:R-:W0:Y:S01]  /*0010*/  LDC.64 R2, c[0x0][0x390] ;  /* 0x0000e400ff027b82 */ /* 0x000e220000000a00 */
[----:B------:R-:W0:Y:S07]  /*0020*/  LDCU.64 UR4, c[0x0][0x358] ;  /* 0x00006b00ff0477ac */ /* 0x000e2e0008000a00 */
[----:B------:R-:W1:Y:S01]  /*0030*/  LDC.64 R4, c[0x0][0x398] ;  /* 0x0000e600ff047b82 */ /* 0x000e620000000a00 */
[----:B0-----:R-:W2:Y:S04]  /*0040*/  LDG.E R2, desc[UR4][R2.64] ;  /* 0x0000000402027981 */ /* 0x001ea8000c1e1900 */
[----:B-1----:R-:W2:Y:S03]  /*0050*/  LDG.E R5, desc[UR4][R4.64] ;  /* 0x0000000404057981 */ /* 0x002ea6000c1e1900 */
[----:B------:R-:W0:Y:S01]  /*0060*/  S2UR UR6, SR_CTAID.X ;  /* 0x00000000000679c3 */ /* 0x000e220000002500 */
[----:B------:R-:W0:Y:S07]  /*0070*/  S2R R0, SR_TID.X ;  /* 0x0000000000007919 */ /* 0x000e2e0000002100 */
[----:B------:R-:W0:Y:S02]  /*0080*/  LDC R29, c[0x0][0x360] ;  /* 0x0000d800ff1d7b82 */ /* 0x000e240000000800 */
[----:B0-----:R-:W-:-:S02]  /*0090*/  IMAD R0, R29, UR6, R0 ;  /* 0x000000061d007c24 */ /* 0x001fc4000f8e0200 */
[----:B--2---:R-:W-:-:S05]  /*00a0*/  IMAD R7, R2, R5, RZ ;  /* 0x0000000502077224 */ /* 0x004fca00078e02ff */
[----:B------:R-:W-:-:S13]  /*00b0*/  ISETP.GE.AND P0, PT, R0, R7, PT ;  /* 0x000000070000720c */ /* 0x000fda0003f06270 */
[----:B------:R-:W-:Y:S05]  /*00c0*/  @P0 EXIT ;  /* 0x000000000000094d */ /* 0x000fea0003800000 */
[----:B------:R-:W0:Y:S01]  /*00d0*/  LDCU UR6, c[0x0][0x370] ;  /* 0x00006e00ff0677ac */ /* 0x000e220008000800 */
[----:B------:R-:W-:Y:S01]  /*00e0*/  IMAD.MOV.U32 R5, RZ, RZ, R2 ;  /* 0x000000ffff057224 */ /* 0x000fe200078e0002 */
[----:B------:R-:W1:Y:S01]  /*00f0*/  LDCU.64 UR8, c[0x0][0x3a0] ;  /* 0x00007400ff0877ac */ /* 0x000e620008000a00 */
[----:B0-----:R-:W-:-:S07]  /*0100*/  IMAD R29, R29, UR6, RZ ;  /* 0x000000061d1d7c24 */ /* 0x001fce000f8e02ff */
.L_x_78:
[-C--:B------:R-:W-:Y:S01]  /*0110*/  IABS R7, R5.reuse ;  /* 0x0000000500077213 */ /* 0x080fe20000000000 */
[----:B------:R-:W0:Y:S01]  /*0120*/  LDC.64 R20, c[0x0][0x380] ;  /* 0x0000e000ff147b82 */ /* 0x000e220000000a00 */
[----:B------:R-:W-:Y:S02]  /*0130*/  IABS R8, R0 ;  /* 0x0000000000087213 */ /* 0x000fe40000000000 */
[----:B------:R-:W2:Y:S01]  /*0140*/  I2F.RP R4, R7 ;  /* 0x0000000700047306 */ /* 0x000ea20000209400 */
[----:B------:R-:W-:-:S07]  /*0150*/  IABS R10, R5 ;  /* 0x00000005000a7213 */ /* 0x000fce0000000000 */
[----:B--2---:R-:W2:Y:S02]  /*0160*/  MUFU.RCP R4, R4 ;  /* 0x0000000400047308 */ /* 0x004ea40000001000 */
[----:B--2---:R-:W-:-:S06]  /*0170*/  VIADD R2, R4, 0xffffffe ;  /* 0x0ffffffe04027836 */ /* 0x004fcc0000000000 */
[----:B------:R2:W3:Y:S02]  /*0180*/  F2I.FTZ.U32.TRUNC.NTZ R3, R2 ;  /* 0x0000000200037305 */ /* 0x0004e4000021f000 */
[----:B--2---:R-:W-:Y:S02]  /*0190*/  IMAD.MOV.U32 R2, RZ, RZ, RZ ;  /* 0x000000ffff027224 */ /* 0x004fe400078e00ff */
[----:B---3--:R-:W-:-:S04]  /*01a0*/  IMAD.MOV R6, RZ, RZ, -R3 ;  /* 0x000000ffff067224 */ /* 0x008fc800078e0a03 */
[----:B------:R-:W-:Y:S01]  /*01b0*/  IMAD R9, R6, R7, RZ ;  /* 0x0000000706097224 */ /* 0x000fe200078e02ff */
[----:B------:R-:W-:-:S03]  /*01c0*/  MOV R6, R8 ;  /* 0x0000000800067202 */ /* 0x000fc60000000f00 */
[----:B------:R-:W-:-:S04]  /*01d0*/  IMAD.HI.U32 R3, R3, R9, R2 ;  /* 0x0000000903037227 */ /* 0x000fc800078e0002 */
[----:B------:R-:W-:Y:S02]  /*01e0*/  IMAD.MOV R9, RZ, RZ, -R10 ;  /* 0x000000ffff097224 */ /* 0x000fe400078e0a0a */
[----:B------:R-:W-:-:S04]  /*01f0*/  IMAD.HI.U32 R4, R3, R6, RZ ;  /* 0x0000000603047227 */ /* 0x000fc800078e00ff */
[----:B------:R-:W-:-:S05]  /*0200*/  IMAD R2, R4, R9, R6 ;  /* 0x0000000904027224 */ /* 0x000fca00078e0206 */
[----:B------:R-:W-:-:S13]  /*0210*/  ISETP.GT.U32.AND P2, PT, R7, R2, PT ;  /* 0x000000020700720c */ /* 0x000fda0003f44070 */
[-C--:B------:R-:W-:Y:S01]  /*0220*/  @!P2 IADD3 R2, PT, PT, R2, -R7.reuse, RZ ;  /* 0x800000070202a210 */ /* 0x080fe20007ffe0ff */
[----:B------:R-:W-:Y:S01]  /*0230*/  @!P2 VIADD R4, R4, 0x1 ;  /* 0x000000010404a836 */ /* 0x000fe20000000000 */
[----:B------:R-:W-:Y:S02]  /*0240*/  ISETP.NE.AND P2, PT, R5, RZ, PT ;  /* 0x000000ff0500720c */ /* 0x000fe40003f45270 */
[----:B------:R-:W-:Y:S02]  /*0250*/  ISETP.GE.U32.AND P0, PT, R2, R7, PT ;  /* 0x000000070200720c */ /* 0x000fe40003f06070 */
[----:B------:R-:W-:-:S04]  /*0260*/  LOP3.LUT R2, R0, R5, RZ, 0x3c, !PT ;  /* 0x0000000500027212 */ /* 0x000fc800078e3cff */
[----:B------:R-:W-:Y:S02]  /*0270*/  ISETP.GE.AND P1, PT, R2, RZ, PT ;  /* 0x000000ff0200720c */ /* 0x000fe40003f26270 */
[----:B------:R-:W2:Y:S05]  /*0280*/  LDC.64 R2, c[0x0][0x388] ;  /* 0x0000e200ff027b82 */ /* 0x000eaa0000000a00 */
[----:B------:R-:W-:-:S06]  /*0290*/  @P0 VIADD R4, R4, 0x1 ;  /* 0x0000000104040836 */ /* 0x000fcc0000000000 */
[----:B------:R-:W-:Y:S02]  /*02a0*/  @!P1 IADD3 R4, PT, PT, -R4, RZ, RZ ;  /* 0x000000ff04049210 */ /* 0x000fe40007ffe1ff */
[----:B------:R-:W-:-:S05]  /*02b0*/  @!P2 LOP3.LUT R4, RZ, R5, RZ, 0x33, !PT ;  /* 0x00000005ff04a212 */ /* 0x000fca00078e33ff */
[----:B------:R-:W-:Y:S02]  /*02c0*/  IMAD.MOV R6, RZ, RZ, -R4 ;  /* 0x000000ffff067224 */ /* 0x000fe400078e0a04 */
[----:B0-----:R-:W-:-:S04]  /*02d0*/  IMAD.WIDE R20, R4, 0x48, R20 ;  /* 0x0000004804147825 */ /* 0x001fc800078e0214 */
[----:B------:R-:W-:Y:S01]  /*02e0*/  IMAD R5, R5, R6, R0 ;  /* 0x0000000605057224 */ /* 0x000fe200078e0200 */
[----:B------:R-:W3:Y:S03]  /*02f0*/  LDG.E.64 R22, desc[UR4][R20.64+0x8] ;  /* 0x0000080414167981 */ /* 0x000ee6000c1e1b00 */
[----:B--2---:R-:W-:Y:S01]  /*0300*/  IMAD.WIDE R2, R5, 0x78, R2 ;  /* 0x0000007805027825 */ /* 0x004fe200078e0202 */
[----:B------:R-:W2:Y:S04]  /*0310*/  LDG.E.64 R26, desc[UR4][R20.64+0x20] ;  /* 0x00002004141a7981 */ /* 0x000ea8000c1e1b00 */
[----:B------:R-:W3:Y:S04]  /*0320*/  LDG.E.64 R6, desc[UR4][R2.64+0x50] ;  /* 0x0000500402067981 */ /* 0x000ee8000c1e1b00 */
[----:B------:R-:W4:Y:S04]  /*0330*/  LDG.E.64 R16, desc[UR4][R20.64+0x38] ;  /* 0x0000380414107981 */ /* 0x000f28000c1e1b00 */
[----:B------:R-:W5:Y:S04]  /*0340*/  LDG.E.64 R10, desc[UR4][R20.64+0x18] ;  /* 0x00001804140a7981 */ /* 0x000f68000c1e1b00 */
[----:B------:R-:W5:Y:S04]  /*0350*/  LDG.E.64 R4, desc[UR4][R2.64+0x48] ;  /* 0x0000480402047981 */ /* 0x000f68000c1e1b00 */
[----:B------:R-:W5:Y:S04]  /*0360*/  LDG.E.64 R12, desc[UR4][R20.64+0x30] ;  /* 0x00003004140c7981 */ /* 0x000f68000c1e1b00 */
[----:B------:R-:W5:Y:S04]  /*0370*/  LDG.E.64 R14, desc[UR4][R20.64] ;  /* 0x00000004140e7981 */ /* 0x000f68000c1e1b00 */
[----:B------:R-:W5:Y:S04]  /*0380*/  LDG.E.64 R24, desc[UR4][R20.64+0x28] ;  /* 0x0000280414187981 */ /* 0x000f68000c1e1b00 */
[----:B------:R-:W5:Y:S04]  /*0390*/  LDG.E.64 R18, desc[UR4][R20.64+0x40] ;  /* 0x0000400414127981 */ /* 0x000f68000c1e1b00 */
[----:B------:R-:W5:Y:S04]  /*03a0*/  LDG.E.64 R8, desc[UR4][R20.64+0x10] ;  /* 0x0000100414087981 */ /* 0x000f68000c1e1b00 */
[----:B------:R-:W5:Y:S01]  /*03b0*/  LDG.E.64 R20, desc[UR4][R2.64+0x38] ;  /* 0x0000380402147981 */ /* 0x000f62000c1e1b00 */
[----:B---3--:R-:W-:-:S02]  /*03c0*/  DADD R22, R22, -R6 ;  /* 0x0000000016167229 */ /* 0x008fc40000000806 */
[--C-:B--2---:R-:W-:Y:S02]  /*03d0*/  DADD R26, R26, -R6.reuse ;  /* 0x000000001a1a7229 */ /* 0x104fe40000000806 */
[----:B----4-:R-:W-:Y:S01]  /*03e0*/  DADD R16, R16, -R6 ;  /* 0x0000000010107229 */ /* 0x010fe20000000806 */
[----:B------:R-:W2:Y:S01]  /*03f0*/  LDG.E.64 R6, desc[UR4][R2.64+0x58] ;  /* 0x0000580402067981 */ /* 0x000ea2000c1e1b00 */
[--C-:B-----5:R-:W-:Y:S02]  /*0400*/  DADD R10, R10, -R4.reuse ;  /* 0x000000000a0a7229 */ /* 0x120fe40000000804 */
[----:B------:R-:W-:-:S04]  /*0410*/  DADD R12, R12, -R4 ;  /* 0x000000000c0c7229 */ /* 0x000fc80000000804 */
[----:B------:R-:W-:Y:S02]  /*0420*/  DADD R16, -R26, R16 ;  /* 0x000000001a107229 */ /* 0x000fe40000000110 */
[----:B------:R-:W-:Y:S02]  /*0430*/  DADD R4, R14, -R4 ;  /* 0x000000000e047229 */ /* 0x000fe40000000804 */
[----:B------:R-:W-:Y:S01]  /*0440*/  DADD R26, -R22, R26 ;  /* 0x00000000161a7229 */ /* 0x000fe2000000011a */
[----:B------:R-:W3:Y:S01]  /*0450*/  LDG.E.64 R14, desc[UR4][R2.64+0x40] ;  /* 0x00004004020e7981 */ /* 0x000ee2000c1e1b00 */
[----:B------:R-:W-:-:S04]  /*0460*/  DADD R12, -R10, R12 ;  /* 0x000000000a0c7229 */ /* 0x000fc8000000010c */
[----:B------:R-:W-:Y:S02]  /*0470*/  DADD R10, -R4, R10 ;  /* 0x00000000040a7229 */ /* 0x000fe4000000010a */
[--C-:B--2---:R-:W-:Y:S02]  /*0480*/  DADD R24, R24, -R6.reuse ;  /* 0x0000000018187229 */ /* 0x104fe40000000806 */
[--C-:B------:R-:W-:Y:S02]  /*0490*/  DADD R18, R18, -R6.reuse ;  /* 0x0000000012127229 */ /* 0x100fe40000000806 */
[----:B------:R-:W-:Y:S02]  /*04a0*/  DADD R6, R8, -R6 ;  /* 0x0000000008067229 */ /* 0x000fe40000000806 */
[----:B------:R-:W-:-:S04]  /*04b0*/  DMUL R8, R26, R12 ;  /* 0x0000000c1a087228 */ /* 0x000fc80000000000 */
[----:B------:R-:W-:Y:S02]  /*04c0*/  DADD R18, -R24, R18 ;  /* 0x0000000018127229 */ /* 0x000fe40000000112 */
[----:B------:R-:W-:Y:S02]  /*04d0*/  DADD R24, -R6, R24 ;  /* 0x0000000006187229 */ /* 0x000fe40000000118 */
[----:B------:R-:W-:-:S04]  /*04e0*/  DFMA R8, R10, R16, -R8 ;  /* 0x000000100a08722b */ /* 0x000fc80000000808 */
[----:B------:R-:W-:-:S08]  /*04f0*/  DMUL R10, R10, R18 ;  /* 0x000000120a0a7228 */ /* 0x000fd00000000000 */
[C---:B------:R-:W-:Y:S01]  /*0500*/  DFMA R10, R24.reuse, R12, -R10 ;  /* 0x0000000c180a722b */ /* 0x040fe2000000080a */
[----:B------:R-:W2:Y:S01]  /*0510*/  LDG.E.64 R12, desc[UR4][R2.64+0x30] ;  /* 0x00003004020c7981 */ /* 0x000ea2000c1e1b00 */
[----:B------:R-:W-:-:S06]  /*0520*/  DMUL R16, R24, R16 ;  /* 0x0000001018107228 */ /* 0x000fcc0000000000 */
[----:B------:R-:W-:Y:S02]  /*0530*/  DSETP.GT.AND P0, PT, R10, RZ, PT ;  /* 0x000000ff0a00722a */ /* 0x000fe40003f04000 */
[----:B------:R-:W-:Y:S02]  /*0540*/  DFMA R16, R26, R18, -R16 ;  /* 0x000000121a10722b */ /* 0x000fe40000000810 */
[C-C-:B------:R-:W-:Y:S02]  /*0550*/  DADD R18, -R22.reuse, R20.reuse ;  /* 0x0000000016127229 */ /* 0x140fe40000000114 */
[----:B------:R-:W-:Y:S01]  /*0560*/  FSEL R25, RZ, 1.875, P0 ;  /* 0x3ff00000ff197808 */ /* 0x000fe20000000000 */
[----:B------:R-:W-:Y:S01]  /*0570*/  DADD R20, -R22, -R20 ;  /* 0x0000000016147229 */ /* 0x000fe20000000914 */
[----:B------:R-:W-:Y:S01]  /*0580*/  IMAD.MOV.U32 R24, RZ, RZ, RZ ;  /* 0x000000ffff187224 */ /* 0x000fe200078e00ff */
[----:B------:R-:W-:Y:S02]  /*0590*/  FSEL R27, RZ, 1.875, !P0 ;  /* 0x3ff00000ff1b7808 */ /* 0x000fe40004000000 */
[----:B------:R-:W-:-:S03]  /*05a0*/  MOV R26, RZ ;  /* 0x000000ff001a7202 */ /* 0x000fc60000000f00 */
[----:B------:R-:W-:Y:S02]  /*05b0*/  DMUL R22, R24, R18 ;  /* 0x0000001218167228 */ /* 0x000fe40000000000 */
[----:B------:R-:W-:Y:S02]  /*05c0*/  DMUL R24, R20, R24 ;  /* 0x0000001814187228 */ /* 0x000fe40000000000 */
[----:B------:R-:W-:-:S06]  /*05d0*/  DSETP.GT.AND P0, PT, R16, RZ, PT ;  /* 0x000000ff1000722a */ /* 0x000fcc0003f04000 */
[C---:B------:R-:W-:Y:S02]  /*05e0*/  DFMA R24, R26.reuse, R18, R24 ;  /* 0x000000121a18722b */ /* 0x040fe40000000018 */
[----:B------:R-:W-:Y:S01]  /*05f0*/  DFMA R22, R26, R20, R22 ;  /* 0x000000141a16722b */ /* 0x000fe20000000016 */
[----:B------:R-:W-:-:S05]  /*0600*/  FSEL R27, RZ, 1.875, !P0 ;  /* 0x3ff00000ff1b7808 */ /* 0x000fca0004000000 */
[C---:B------:R-:W-:Y:S02]  /*0610*/  DMUL R24, R10.reuse, R24 ;  /* 0x000000180a187228 */ /* 0x040fe40000000000 */
[----:B------:R-:W-:Y:S02]  /*0620*/  DMUL R22, R10, R22 ;  /* 0x000000160a167228 */ /* 0x000fe40000000000 */
[C-C-:B--2---:R-:W-:Y:S02]  /*0630*/  DADD R18, -R4.reuse, R12.reuse ;  /* 0x0000000004127229 */ /* 0x144fe4000000010c */
[----:B------:R-:W-:Y:S01]  /*0640*/  DADD R12, -R4, -R12 ;  /* 0x00000000040c7229 */ /* 0x000fe2000000090c */
[----:B------:R-:W-:Y:S01]  /*0650*/  FSEL R5, RZ, 1.875, P0 ;  /* 0x3ff00000ff057808 */ /* 0x000fe20000000000 */
[----:B------:R-:W-:Y:S01]  /*0660*/  IMAD.MOV.U32 R4, RZ, RZ, RZ ;  /* 0x000000ffff047224 */ /* 0x000fe200078e00ff */
[----:B------:R-:W-:-:S05]  /*0670*/  DSETP.GT.AND P0, PT, R8, RZ, PT ;  /* 0x000000ff0800722a */ /* 0x000fca0003f04000 */
[----:B------:R-:W-:Y:S02]  /*0680*/  DMUL R20, R4, R18 ;  /* 0x0000001204147228 */ /* 0x000fe40000000000 */
[----:B------:R-:W-:-:S06]  /*0690*/  DMUL R4, R12, R4 ;  /* 0x000000040c047228 */ /* 0x000fcc0000000000 */
[----:B------:R-:W-:Y:S02]  /*06a0*/  DFMA R20, R26, R12, R20 ;  /* 0x0000000c1a14722b */ /* 0x000fe40000000014 */
[----:B---3--:R-:W-:Y:S02]  /*06b0*/  DADD R12, -R6, -R14 ;  /* 0x00000000060c7229 */ /* 0x008fe4000000090e */
[----:B------:R-:W-:Y:S01]  /*06c0*/  DFMA R18, R26, R18, R4 ;  /* 0x000000121a12722b */ /* 0x000fe20000000004 */
[----:B------:R-:W-:Y:S01]  /*06d0*/  FSEL R5, RZ, 1.875, P0 ;  /* 0x3ff00000ff057808 */ /* 0x000fe20000000000 */
[----:B------:R-:W-:Y:S01]  /*06e0*/  IMAD.MOV.U32 R4, RZ, RZ, RZ ;  /* 0x000000ffff047224 */ /* 0x000fe200078e00ff */
[----:B------:R-:W-:Y:S01]  /*06f0*/  DADD R14, -R6, R14 ;  /* 0x00000000060e7229 */ /* 0x000fe2000000010e */
[----:B------:R-:W-:-:S04]  /*0700*/  FSEL R7, RZ, 1.875, !P0 ;  /* 0x3ff00000ff077808 */ /* 0x000fc80004000000 */
[----:B------:R-:W-:Y:S01]  /*0710*/  DMUL R10, R12, R4 ;  /* 0x000000040c0a7228 */ /* 0x000fe20000000000 */
[----:B------:R-:W-:Y:S02]  /*0720*/  MOV R6, RZ ;  /* 0x000000ff00067202 */ /* 0x000fe40000000f00 */
[----:B------:R-:W-:Y:S02]  /*0730*/  DMUL R4, R4, R14 ;  /* 0x0000000e04047228 */ /* 0x000fe40000000000 */
[----:B------:R-:W-:-:S03]  /*0740*/  DFMA R18, R16, R18, R24 ;  /* 0x000000121012722b */ /* 0x000fc60000000018 */
[----:B------:R-:W-:Y:S02]  /*0750*/  DFMA R10, R6, R14, R10 ;  /* 0x0000000e060a722b */ /* 0x000fe4000000000a */
[----:B------:R-:W-:Y:S02]  /*0760*/  DFMA R20, R16, R20, R22 ;  /* 0x000000141014722b */ /* 0x000fe40000000016 */
[----:B------:R-:W-:Y:S01]  /*0770*/  DFMA R4, R6, R12, R4 ;  /* 0x0000000c0604722b */ /* 0x000fe20000000004 */
[----:B------:R-:W0:Y:S03]  /*0780*/  LDC.64 R14, c[0x0][0x398] ;  /* 0x0000e600ff0e7b82 */ /* 0x000e260000000a00 */
[----:B------:R-:W-:-:S05]  /*0790*/  DFMA R10, R8, R10, R18 ;  /* 0x0000000a080a722b */ /* 0x000fca0000000012 */
[----:B------:R-:W2:Y:S01]  /*07a0*/  LDC.64 R12, c[0x0][0x390] ;  /* 0x0000e400ff0c7b82 */ /* 0x000ea20000000a00 */
[----:B------:R-:W-:Y:S02]  /*07b0*/  DFMA R4, R8, R4, R20 ;  /* 0x000000040804722b */ /* 0x000fe40000000014 */
[----:B------:R-:W-:Y:S01]  /*07c0*/  DSETP.GE.AND P0, PT, R10, RZ, PT ;  /* 0x000000ff0a00722a */ /* 0x000fe20003f06000 */
[----:B-1----:R-:W-:-:S05]  /*07d0*/  IADD3 R6, P1, PT, R0, UR8, RZ ;  /* 0x0000000800067c10 */ /* 0x002fca000ff3e0ff */
[----:B------:R-:W-:Y:S01]  /*07e0*/  DSETP.LEU.AND P0, PT, R4, RZ, P0 ;  /* 0x000000ff0400722a */ /* 0x000fe2000070b000 */
[----:B------:R-:W-:-:S05]  /*07f0*/  LEA.HI.X.SX32 R7, R0, UR9, 0x1, P1 ;  /* 0x0000000900077c11 */ /* 0x000fca00088f0eff */
[----:B------:R-:W-:-:S05]  /*0800*/  SEL R9, RZ, 0x1, !P0 ;  /* 0x00000001ff097807 */ /* 0x000fca0004000000 */
[----:B------:R3:W-:Y:S04]  /*0810*/  STG.E.U8 desc[UR4][R6.64], R9 ;  /* 0x0000000906007986 */ /* 0x0007e8000c101104 */
[----:B------:R3:W-:Y:S04]  /*0820*/  REDG.E.ADD.STRONG.GPU desc[UR4][R2.64+0x64], R9 ;  /* 0x000064090200798e */ /* 0x0007e8000c12e104 */
[----:B--2---:R-:W2:Y:S04]  /*0830*/  LDG.E R5, desc[UR4][R12.64] ;  /* 0x000000040c057981 */ /* 0x004ea8000c1e1900 */
[----:B0-----:R-:W2:Y:S01]  /*0840*/  LDG.E R14, desc[UR4][R14.64] ;  /* 0x000000040e0e7981 */ /* 0x001ea2000c1e1900 */
[----:B------:R-:W-:-:S02]  /*0850*/  IMAD.IADD R0, R29, 0x1, R0 ;  /* 0x000000011d007824 */ /* 0x000fc400078e0200 */
[----:B--2---:R-:W-:-:S05]  /*0860*/  IMAD R11, R5, R14, RZ ;  /* 0x0000000e050b7224 */ /* 0x004fca00078e02ff */
[----:B------:R-:W-:-:S13]  /*0870*/  ISETP.GE.AND P0, PT, R0, R11, PT ;  /* 0x0000000b0000720c */ /* 0x000fda0003f06270 */
[----:B---3--:R-:W-:Y:S05]  /*0880*/  @!P0 BRA `(.L_x_78) ;  /* 0xfffffff800208947 */ /* 0x008fea000383ffff */
[----:B------:R-:W-:Y:S05]  /*0890*/  EXIT ;  /* 0x000000000000794d */ /* 0x000fea0003800000 */
.L_x_79:
        /* <DEDUP_REMOVED lines=14> */
.L_x_91:


//--------------------- .nv.shared.reserved.0     --------------------------
	.section	.nv.shared.reserved.0,"aw",@nobits
	.weak		__nv_reservedSMEM_offset_0_alias
	.size		__nv_reservedSMEM_offset_0_alias, 0, 64
	.other		__nv_reservedSMEM_offset_0_alias,@"STO_CUDA_RESERVED_SHARED STV_DEFAULT"
__nv_reservedSMEM_offset_0_alias:
	.zero		0
	.zero		64


//--------------------- .nv.constant0._Z9firstCubeP4CubeP3RayP8TrianglePiS5_ --------------------------
	.section	.nv.constant0._Z9firstCubeP4CubeP3RayP8TrianglePiS5_,"a",@progbits
	.sectionflags	@""
	.align	4
.nv.constant0._Z9firstCubeP4CubeP3RayP8TrianglePiS5_:
	.zero		936


//--------------------- .nv.constant0._Z9appendALLP4CubePiS1_PbP8Triangle --------------------------
	.section	.nv.constant0._Z9appendALLP4CubePiS1_PbP8Triangle,"a",@progbits
	.sectionflags	@""
	.align	4
.nv.constant0._Z9appendALLP4CubePiS1_PbP8Triangle:
	.zero		936


//--------------------- .nv.constant0._Z12IsInPlaneGPUP3RayP8TrianglePbPiS4_P4Cube --------------------------
	.section	.nv.constant0._Z12IsInPlaneGPUP3RayP8TrianglePbPiS4_P4Cube,"a",@progbits
	.sectionflags	@""
	.align	4
.nv.constant0._Z12IsInPlaneGPUP3RayP8TrianglePbPiS4_P4Cube:
	.zero		944


//--------------------- .nv.constant0._Z14ray_tracingGPUP3RayP8TrianglePbPiS4_P4Cube --------------------------
	.section	.nv.constant0._Z14ray_tracingGPUP3RayP8TrianglePbPiS4_P4Cube,"a",@progbits
	.sectionflags	@""
	.align	4
.nv.constant0._Z14ray_tracingGPUP3RayP8TrianglePbPiS4_P4Cube:
	.zero		944


//--------------------- .nv.constant0._Z23getIntersectedCubes_GPUP3RayP4CubePiS3_S2_S3_ --------------------------
	.section	.nv.constant0._Z23getIntersectedCubes_GPUP3RayP4CubePiS3_S2_S3_,"a",@progbits
	.sectionflags	@""
	.align	4
.nv.constant0._Z23getIntersectedCubes_GPUP3RayP4CubePiS3_S2_S3_:
	.zero		944


//--------------------- .nv.constant0._Z15appendTrianglesP4CubePiS1_S1_S1_Pb --------------------------
	.section	.nv.constant0._Z15appendTrianglesP4CubePiS1_S1_S1_Pb,"a",@progbits
	.sectionflags	@""
	.align	4
.nv.constant0._Z15appendTrianglesP4CubePiS1_S1_S1_Pb:
	.zero		944


//--------------------- .nv.constant0._Z10findUniqueP4CubePiS1_PbS1_S1_ --------------------------
	.section	.nv.constant0._Z10findUniqueP4CubePiS1_PbS1_S1_,"a",@progbits
	.sectionflags	@""
	.align	4
.nv.constant0._Z10findUniqueP4CubePiS1_PbS1_S1_:
	.zero		944


//--------------------- .nv.constant0._Z9calcAllocP4CubePiS1_S1_S1_ --------------------------
	.section	.nv.constant0._Z9calcAllocP4CubePiS1_S1_S1_,"a",@progbits
	.sectionflags	@""
	.align	4
.nv.constant0._Z9calcAllocP4CubePiS1_S1_S1_:
	.zero		936


//--------------------- .nv.constant0._Z17TriangleCount_GPUP8TriangleP4CubePiS3_Pb --------------------------
	.section	.nv.constant0._Z17TriangleCount_GPUP8TriangleP4CubePiS3_Pb,"a",@progbits
	.sectionflags	@""
	.align	4
.nv.constant0._Z17TriangleCount_GPUP8TriangleP4CubePiS3_Pb:
	.zero		936


//--------------------- SYMBOLS --------------------------

	.type		.nv.reservedSmem.offset0,@object
	.size		.nv.reservedSmem.offset0,0x4
